	.target	sm_90a

	.elftype	@"ET_EXEC"


//--------------------- .note.nv.tkinfo           --------------------------
	.section	.note.nv.tkinfo,"",@"SHT_NOTE"
	.sectionflags	@"SHF_NOTE_NV_TKINFO"
	.tkinfo
        /*0018*/ 	.word	0x00000002
        /*0030*/ 	.string	""
        /*0030*/ 	.string	"ptxas"
        /*0030*/ 	.string	"Cuda compilation tools, release 13.0, V13.0.88"
        /*0030*/ 	.string	"Build cuda_13.0.r13.0/compiler.36424714_0"
        /*0030*/ 	.string	"-arch sm_90a -m 64 "



//--------------------- .note.nv.cuinfo           --------------------------
	.section	.note.nv.cuinfo,"",@"SHT_NOTE"
	.sectionflags	@"SHF_NOTE_NV_CUINFO"
        /*0018*/ 	.short	0x0002
        /*001a*/ 	.short	0x005a
        /*001c*/ 	.short	0x0082
	.zero		2


//--------------------- .nv.info                  --------------------------
	.section	.nv.info,"",@"SHT_CUDA_INFO"
	.align	4


	//----- nvinfo : EIATTR_REGCOUNT
	.align		4
        /*0000*/ 	.byte	0x04, 0x2f
        /*0002*/ 	.short	(.L_15 - .L_14)
	.align		4
.L_14:
        /*0004*/ 	.word	index@(_ZN7cutlass13device_kernelINS_4gemm6kernel13GemmUniversalIN4cute5tupleIJiiiiEEENS1_10collective13CollectiveMmaINS1_34MainloopSm90TmaGmmaWarpSpecializedILi7ENS5_IJNS4_1CILi1EEESB_SB_EEENS1_35KernelTmaWarpSpecializedCooperativeEEENS5_IJNSA_ILi128EEENSA_ILi64EEESG_EEENS_10bfloat16_tENS5_IJlSB_lEEESI_SJ_NS4_8TiledMMAINS4_8MMA_AtomIJNS4_4SM904GMMA27MMA_64x64x16_F32BF16BF16_SSILNSN_5MajorE0ELSP_0ELNSN_7ScaleInE1ELSQ_1EEEEEENS4_6LayoutINS5_IJNSA_ILi2EEESB_SB_EEENS5_IJSB_NSA_ILi0EEESW_EEEEENS5_IJNS4_10UnderscoreESZ_SZ_EEEEENS4_13SM90_TMA_LOADENS4_14ComposedLayoutINS4_7SwizzleILi3ELi4ELi3EEENS4_18smem_ptr_flag_bitsILi16EEENST_INS5_IJNSA_ILi8EEESG_EEENS5_IJSG_SB_EEEEEEEvNS4_8identityES12_S1C_vS1D_EENS_8epilogue10collective6detail29Sm90TmaWarpSpecializedAdapterINS1G_15DefaultEpilogueISI_SJ_SJ_NS1F_6thread17LinearCombinationISI_Li1EffLNS1K_9ScaleType4KindE0ELNS_15FloatRoundStyleE2ESI_EENS1_15EpilogueDefaultEEEEEvvEEEEvNT_6ParamsE)
        /*0008*/ 	.word	0x000000a8


	//----- nvinfo : EIATTR_FRAME_SIZE
	.align		4
.L_15:
        /*000c*/ 	.byte	0x04, 0x11
        /*000e*/ 	.short	(.L_17 - .L_16)
	.align		4
.L_16:
        /*0010*/ 	.word	index@(_ZN7cutlass13device_kernelINS_4gemm6kernel13GemmUniversalIN4cute5tupleIJiiiiEEENS1_10collective13CollectiveMmaINS1_34MainloopSm90TmaGmmaWarpSpecializedILi7ENS5_IJNS4_1CILi1EEESB_SB_EEENS1_35KernelTmaWarpSpecializedCooperativeEEENS5_IJNSA_ILi128EEENSA_ILi64EEESG_EEENS_10bfloat16_tENS5_IJlSB_lEEESI_SJ_NS4_8TiledMMAINS4_8MMA_AtomIJNS4_4SM904GMMA27MMA_64x64x16_F32BF16BF16_SSILNSN_5MajorE0ELSP_0ELNSN_7ScaleInE1ELSQ_1EEEEEENS4_6LayoutINS5_IJNSA_ILi2EEESB_SB_EEENS5_IJSB_NSA_ILi0EEESW_EEEEENS5_IJNS4_10UnderscoreESZ_SZ_EEEEENS4_13SM90_TMA_LOADENS4_14ComposedLayoutINS4_7SwizzleILi3ELi4ELi3EEENS4_18smem_ptr_flag_bitsILi16EEENST_INS5_IJNSA_ILi8EEESG_EEENS5_IJSG_SB_EEEEEEEvNS4_8identityES12_S1C_vS1D_EENS_8epilogue10collective6detail29Sm90TmaWarpSpecializedAdapterINS1G_15DefaultEpilogueISI_SJ_SJ_NS1F_6thread17LinearCombinationISI_Li1EffLNS1K_9ScaleType4KindE0ELNS_15FloatRoundStyleE2ESI_EENS1_15EpilogueDefaultEEEEEvvEEEEvNT_6ParamsE)
        /*0014*/ 	.word	0x00000000


	//----- nvinfo : EIATTR_MIN_STACK_SIZE
	.align		4
.L_17:
        /*0018*/ 	.byte	0x04, 0x12
        /*001a*/ 	.short	(.L_19 - .L_18)
	.align		4
.L_18:
        /*001c*/ 	.word	index@(_ZN7cutlass13device_kernelINS_4gemm6kernel13GemmUniversalIN4cute5tupleIJiiiiEEENS1_10collective13CollectiveMmaINS1_34MainloopSm90TmaGmmaWarpSpecializedILi7ENS5_IJNS4_1CILi1EEESB_SB_EEENS1_35KernelTmaWarpSpecializedCooperativeEEENS5_IJNSA_ILi128EEENSA_ILi64EEESG_EEENS_10bfloat16_tENS5_IJlSB_lEEESI_SJ_NS4_8TiledMMAINS4_8MMA_AtomIJNS4_4SM904GMMA27MMA_64x64x16_F32BF16BF16_SSILNSN_5MajorE0ELSP_0ELNSN_7ScaleInE1ELSQ_1EEEEEENS4_6LayoutINS5_IJNSA_ILi2EEESB_SB_EEENS5_IJSB_NSA_ILi0EEESW_EEEEENS5_IJNS4_10UnderscoreESZ_SZ_EEEEENS4_13SM90_TMA_LOADENS4_14ComposedLayoutINS4_7SwizzleILi3ELi4ELi3EEENS4_18smem_ptr_flag_bitsILi16EEENST_INS5_IJNSA_ILi8EEESG_EEENS5_IJSG_SB_EEEEEEEvNS4_8identityES12_S1C_vS1D_EENS_8epilogue10collective6detail29Sm90TmaWarpSpecializedAdapterINS1G_15DefaultEpilogueISI_SJ_SJ_NS1F_6thread17LinearCombinationISI_Li1EffLNS1K_9ScaleType4KindE0ELNS_15FloatRoundStyleE2ESI_EENS1_15EpilogueDefaultEEEEEvvEEEEvNT_6ParamsE)
        /*0020*/ 	.word	0x00000000
.L_19:


//--------------------- .nv.compat                --------------------------
	.section	.nv.compat,"",@"SHT_CUDA_COMPAT_INFO"
	.align	4
        /*0000*/ 	.byte	0x02, 0x09, 0x01, 0x00, 0x02, 0x02, 0x04, 0x00, 0x02, 0x05, 0x05, 0x00, 0x03, 0x07, 0x01, 0x01
        /*0010*/ 	.byte	0x02, 0x03, 0x01, 0x00, 0x02, 0x06, 0x01, 0x00, 0x04, 0x0b, 0x08, 0x00, 0x00, 0x00, 0x00, 0x00
        /*0020*/ 	.byte	0x00, 0x00, 0x00, 0x00


//--------------------- .nv.info._ZN7cutlass13device_kernelINS_4gemm6kernel13GemmUniversalIN4cute5tupleIJiiiiEEENS1_10collective13CollectiveMmaINS1_34MainloopSm90TmaGmmaWarpSpecializedILi7ENS5_IJNS4_1CILi1EEESB_SB_EEENS1_35KernelTmaWarpSpecializedCooperativeEEENS5_IJNSA_ILi128EEENSA_ILi64EEESG_EEENS_10bfloat16_tENS5_IJlSB_lEEESI_SJ_NS4_8TiledMMAINS4_8MMA_AtomIJNS4_4SM904GMMA27MMA_64x64x16_F32BF16BF16_SSILNSN_5MajorE0ELSP_0ELNSN_7ScaleInE1ELSQ_1EEEEEENS4_6LayoutINS5_IJNSA_ILi2EEESB_SB_EEENS5_IJSB_NSA_ILi0EEESW_EEEEENS5_IJNS4_10UnderscoreESZ_SZ_EEEEENS4_13SM90_TMA_LOADENS4_14ComposedLayoutINS4_7SwizzleILi3ELi4ELi3EEENS4_18smem_ptr_flag_bitsILi16EEENST_INS5_IJNSA_ILi8EEESG_EEENS5_IJSG_SB_EEEEEEEvNS4_8identityES12_S1C_vS1D_EENS_8epilogue10collective6detail29Sm90TmaWarpSpecializedAdapterINS1G_15DefaultEpilogueISI_SJ_SJ_NS1F_6thread17LinearCombinationISI_Li1EffLNS1K_9ScaleType4KindE0ELNS_15FloatRoundStyleE2ESI_EENS1_15EpilogueDefaultEEEEEvvEEEEvNT_6ParamsE --------------------------
	.section	.nv.info._ZN7cutlass13device_kernelINS_4gemm6kernel13GemmUniversalIN4cute5tupleIJiiiiEEENS1_10collective13CollectiveMmaINS1_34MainloopSm90TmaGmmaWarpSpecializedILi7ENS5_IJNS4_1CILi1EEESB_SB_EEENS1_35KernelTmaWarpSpecializedCooperativeEEENS5_IJNSA_ILi128EEENSA_ILi64EEESG_EEENS_10bfloat16_tENS5_IJlSB_lEEESI_SJ_NS4_8TiledMMAINS4_8MMA_AtomIJNS4_4SM904GMMA27MMA_64x64x16_F32BF16BF16_SSILNSN_5MajorE0ELSP_0ELNSN_7ScaleInE1ELSQ_1EEEEEENS4_6LayoutINS5_IJNSA_ILi2EEESB_SB_EEENS5_IJSB_NSA_ILi0EEESW_EEEEENS5_IJNS4_10UnderscoreESZ_SZ_EEEEENS4_13SM90_TMA_LOADENS4_14ComposedLayoutINS4_7SwizzleILi3ELi4ELi3EEENS4_18smem_ptr_flag_bitsILi16EEENST_INS5_IJNSA_ILi8EEESG_EEENS5_IJSG_SB_EEEEEEEvNS4_8identityES12_S1C_vS1D_EENS_8epilogue10collective6detail29Sm90TmaWarpSpecializedAdapterINS1G_15DefaultEpilogueISI_SJ_SJ_NS1F_6thread17LinearCombinationISI_Li1EffLNS1K_9ScaleType4KindE0ELNS_15FloatRoundStyleE2ESI_EENS1_15EpilogueDefaultEEEEEvvEEEEvNT_6ParamsE,"",@"SHT_CUDA_INFO"
	.sectionflags	@""
	.align	4


	//----- nvinfo : EIATTR_CUDA_API_VERSION
	.align		4
        /*0000*/ 	.byte	0x04, 0x37
        /*0002*/ 	.short	(.L_21 - .L_20)
.L_20:
        /*0004*/ 	.word	0x00000082


	//----- nvinfo : EIATTR_KPARAM_INFO
	.align		4
.L_21:
        /*0008*/ 	.byte	0x04, 0x17
        /*000a*/ 	.short	(.L_23 - .L_22)
.L_22:
        /*000c*/ 	.word	0x00000000
        /*0010*/ 	.short	0x0000
        /*0012*/ 	.short	0x0070
        /*0014*/ 	.byte	0x00, 0xf0, 0x01, 0x10


	//----- nvinfo : EIATTR_SPARSE_MMA_MASK
	.align		4
.L_23:
        /*0018*/ 	.byte	0x03, 0x50
        /*001a*/ 	.short	0x0000


	//----- nvinfo : EIATTR_MAXREG_COUNT
	.align		4
        /*001c*/ 	.byte	0x03, 0x1b
        /*001e*/ 	.short	0x00a8


	//----- nvinfo : EIATTR_NUM_BARRIERS
	.align		4
        /*0020*/ 	.byte	0x02, 0x4c
        /*0022*/ 	.byte	0x01
	.zero		1


	//----- nvinfo : EIATTR_EXTERNS
	.align		4
        /*0024*/ 	.byte	0x04, 0x0f
        /*0026*/ 	.short	(.L_25 - .L_24)


	//   ....[0]....
	.align		4
.L_24:
        /*0028*/ 	.word	index@(__assertfail)


	//----- nvinfo : EIATTR_MERCURY_ISA_VERSION
	.align		4
.L_25:
        /*002c*/ 	.byte	0x03, 0x5f
        /*002e*/ 	.short	0x0101


	//----- nvinfo : EIATTR_INT_WARP_WIDE_INSTR_OFFSETS
	.align		4
        /*0030*/ 	.byte	0x04, 0x31
        /*0032*/ 	.short	(.L_27 - .L_26)


	//   ....[0]....
.L_26:
        /*0034*/ 	.word	0x00000410


	//   ....[1]....
        /*0038*/ 	.word	0x00000440


	//   ....[2]....
        /*003c*/ 	.word	0x00000520


	//----- nvinfo : EIATTR_COOP_GROUP_MASK_REGIDS
	.align		4
.L_27:
        /*0040*/ 	.byte	0x04, 0x29
        /*0042*/ 	.short	(.L_29 - .L_28)


	//   ....[0]....
.L_28:
        /*0044*/ 	.word	0xffffffff


	//   ....[1]....
        /*0048*/ 	.word	0xffffffff


	//   ....[2]....
        /*004c*/ 	.word	0xffffffff


	//   ....[3]....
        /*0050*/ 	.word	0xffffffff


	//   ....[4]....
        /*0054*/ 	.word	0xffffffff


	//----- nvinfo : EIATTR_COOP_GROUP_INSTR_OFFSETS
	.align		4
.L_29:
        /*0058*/ 	.byte	0x04, 0x28
        /*005a*/ 	.short	(.L_31 - .L_30)


	//   ....[0]....
.L_30:
        /*005c*/ 	.word	0x00000060


	//   ....[1]....
        /*0060*/ 	.word	0x00000070


	//   ....[2]....
        /*0064*/ 	.word	0x00000130


	//   ....[3]....
        /*0068*/ 	.word	0x00000320


	//   ....[4]....
        /*006c*/ 	.word	0x00000fd0


	//----- nvinfo : EIATTR_REG_RECONFIG
	.align		4
.L_31:
        /*0070*/ 	.byte	0x01, 0x54
	.zero		2


	//----- nvinfo : EIATTR_SYSCALL_OFFSETS
	.align		4
        /*0074*/ 	.byte	0x04, 0x46
        /*0076*/ 	.short	(.L_33 - .L_32)


	//   ....[0]....
.L_32:
        /*0078*/ 	.word	0x00001190


	//----- nvinfo : EIATTR_MBARRIER_INSTR_OFFSETS
	.align		4
.L_33:
        /*007c*/ 	.byte	0x04, 0x39
        /*007e*/ 	.short	(.L_35 - .L_34)


	//   ....[0]....
.L_34:
        /*0080*/ 	.word	0x00000230
        /*0084*/ 	.word	0x000000ff
        /*0088*/ 	.word	0x00000000
        /*008c*/ 	.short	0x0100
        /*008e*/ 	.byte	0x08
	.zero		1


	//   ....[1]....
        /*0090*/ 	.word	0x00000240
        /*0094*/ 	.word	0x000000ff
        /*0098*/ 	.word	0x00000038
        /*009c*/ 	.short	0x0100
        /*009e*/ 	.byte	0x08
	.zero		1


	//   ....[2]....
        /*00a0*/ 	.word	0x00000250
        /*00a4*/ 	.word	0x000000ff
        /*00a8*/ 	.word	0x00000008
        /*00ac*/ 	.short	0x0100
        /*00ae*/ 	.byte	0x08
	.zero		1


	//   ....[3]....
        /*00b0*/ 	.word	0x00000260
        /*00b4*/ 	.word	0x000000ff
        /*00b8*/ 	.word	0x00000040
        /*00bc*/ 	.short	0x0100
        /*00be*/ 	.byte	0x08
	.zero		1


	//   ....[4]....
        /*00c0*/ 	.word	0x00000270
        /*00c4*/ 	.word	0x000000ff
        /*00c8*/ 	.word	0x00000010
        /*00cc*/ 	.short	0x0100
        /*00ce*/ 	.byte	0x08
	.zero		1


	//   ....[5]....
        /*00d0*/ 	.word	0x00000280
        /*00d4*/ 	.word	0x000000ff
        /*00d8*/ 	.word	0x00000048
        /*00dc*/ 	.short	0x0100
        /*00de*/ 	.byte	0x08
	.zero		1


	//   ....[6]....
        /*00e0*/ 	.word	0x00000290
        /*00e4*/ 	.word	0x000000ff
        /*00e8*/ 	.word	0x00000018
        /*00ec*/ 	.short	0x0100
        /*00ee*/ 	.byte	0x08
	.zero		1


	//   ....[7]....
        /*00f0*/ 	.word	0x000002a0
        /*00f4*/ 	.word	0x000000ff
        /*00f8*/ 	.word	0x00000050
        /*00fc*/ 	.short	0x0100
        /*00fe*/ 	.byte	0x08
	.zero		1


	//   ....[8]....
        /*0100*/ 	.word	0x000002b0
        /*0104*/ 	.word	0x000000ff
        /*0108*/ 	.word	0x00000020
        /*010c*/ 	.short	0x0100
        /*010e*/ 	.byte	0x08
	.zero		1


	//   ....[9]....
        /*0110*/ 	.word	0x000002c0
        /*0114*/ 	.word	0x000000ff
        /*0118*/ 	.word	0x00000058
        /*011c*/ 	.short	0x0100
        /*011e*/ 	.byte	0x08
	.zero		1


	//   ....[10]....
        /*0120*/ 	.word	0x000002d0
        /*0124*/ 	.word	0x000000ff
        /*0128*/ 	.word	0x00000028
        /*012c*/ 	.short	0x0100
        /*012e*/ 	.byte	0x08
	.zero		1


	//   ....[11]....
        /*0130*/ 	.word	0x000002e0
        /*0134*/ 	.word	0x000000ff
        /*0138*/ 	.word	0x00000060
        /*013c*/ 	.short	0x0100
        /*013e*/ 	.byte	0x08
	.zero		1


	//   ....[12]....
        /*0140*/ 	.word	0x000002f0
        /*0144*/ 	.word	0x000000ff
        /*0148*/ 	.word	0x00000030
        /*014c*/ 	.short	0x0100
        /*014e*/ 	.byte	0x08
	.zero		1


	//   ....[13]....
        /*0150*/ 	.word	0x00000300
        /*0154*/ 	.word	0x000000ff
        /*0158*/ 	.word	0x00000068
        /*015c*/ 	.short	0x0100
        /*015e*/ 	.byte	0x08
	.zero		1


	//   ....[14]....
        /*0160*/ 	.word	0x00000590
        /*0164*/ 	.word	0x000000ff
        /*0168*/ 	.word	0x00000080
        /*016c*/ 	.short	0x0100
        /*016e*/ 	.byte	0x06
	.zero		1


	//   ....[15]....
        /*0170*/ 	.word	0x000005f0
        /*0174*/ 	.word	0x000000ff
        /*0178*/ 	.word	0x00000088
        /*017c*/ 	.short	0x0100
        /*017e*/ 	.byte	0x06
	.zero		1


	//   ....[16]....
        /*0180*/ 	.word	0x00001210
        /*0184*/ 	.word	0x00000003
        /*0188*/ 	.word	0x00000000
        /*018c*/ 	.short	0x010a
        /*018e*/ 	.byte	0x3f
	.zero		1


	//   ....[17]....
        /*0190*/ 	.word	0x00001250
        /*0194*/ 	.word	0x00000003
        /*0198*/ 	.word	0x00000000
        /*019c*/ 	.short	0x010a
        /*019e*/ 	.byte	0x3f
	.zero		1


	//   ....[18]....
        /*01a0*/ 	.word	0x000015f0
        /*01a4*/ 	.word	0x000000ff
        /*01a8*/ 	.word	0x00000000
        /*01ac*/ 	.short	0x010a
        /*01ae*/ 	.byte	0x08
	.zero		1


	//   ....[19]....
        /*01b0*/ 	.word	0x00001630
        /*01b4*/ 	.word	0x000000ff
        /*01b8*/ 	.word	0x00000000
        /*01bc*/ 	.short	0x010a
        /*01be*/ 	.byte	0x08
	.zero		1


	//   ....[20]....
        /*01c0*/ 	.word	0x00001890
        /*01c4*/ 	.word	0x000000ff
        /*01c8*/ 	.word	0x00000000
        /*01cc*/ 	.short	0x0101
        /*01ce*/ 	.byte	0x08
	.zero		1


	//   ....[21]....
        /*01d0*/ 	.word	0x00001ab0
        /*01d4*/ 	.word	0x000000ff
        /*01d8*/ 	.word	0x00000000
        /*01dc*/ 	.short	0x0101
        /*01de*/ 	.byte	0x04
	.zero		1


	//   ....[22]....
        /*01e0*/ 	.word	0x00005060
        /*01e4*/ 	.word	0x0000000e
        /*01e8*/ 	.word	0x00000038
        /*01ec*/ 	.short	0x010a
        /*01ee*/ 	.byte	0x3f
	.zero		1


	//   ....[23]....
        /*01f0*/ 	.word	0x00005440
        /*01f4*/ 	.word	0x00000006
        /*01f8*/ 	.word	0x00000088
        /*01fc*/ 	.short	0x0101
        /*01fe*/ 	.byte	0x3f
	.zero		1


	//   ....[24]....
        /*0200*/ 	.word	0x00005b30
        /*0204*/ 	.word	0x00000007
        /*0208*/ 	.word	0x00000000
        /*020c*/ 	.short	0x010a
        /*020e*/ 	.byte	0x3f
	.zero		1


	//   ....[25]....
        /*0210*/ 	.word	0x00005bb0
        /*0214*/ 	.word	0x00000009
        /*0218*/ 	.word	0x00000000
        /*021c*/ 	.short	0x010a
        /*021e*/ 	.byte	0x3f
	.zero		1


	//   ....[26]....
        /*0220*/ 	.word	0x00005c40
        /*0224*/ 	.word	0x00000006
        /*0228*/ 	.word	0x00000000
        /*022c*/ 	.short	0x010a
        /*022e*/ 	.byte	0x3f
	.zero		1


	//   ....[27]....
        /*0230*/ 	.word	0x00005cd0
        /*0234*/ 	.word	0x00000009
        /*0238*/ 	.word	0x00000000
        /*023c*/ 	.short	0x010a
        /*023e*/ 	.byte	0x3f
	.zero		1


	//   ....[28]....
        /*0240*/ 	.word	0x00005d60
        /*0244*/ 	.word	0x00000006
        /*0248*/ 	.word	0x00000000
        /*024c*/ 	.short	0x010a
        /*024e*/ 	.byte	0x3f
	.zero		1


	//   ....[29]....
        /*0250*/ 	.word	0x00005df0
        /*0254*/ 	.word	0x00000009
        /*0258*/ 	.word	0x00000000
        /*025c*/ 	.short	0x010a
        /*025e*/ 	.byte	0x3f
	.zero		1


	//   ....[30]....
        /*0260*/ 	.word	0x00005e80
        /*0264*/ 	.word	0x00000003
        /*0268*/ 	.word	0x00000000
        /*026c*/ 	.short	0x010a
        /*026e*/ 	.byte	0x3f
	.zero		1


	//   ....[31]....
        /*0270*/ 	.word	0x00005ee0
        /*0274*/ 	.word	0x00000003
        /*0278*/ 	.word	0x00000000
        /*027c*/ 	.short	0x010a
        /*027e*/ 	.byte	0x3f
	.zero		1


	//   ....[32]....
        /*0280*/ 	.word	0x00005f40
        /*0284*/ 	.word	0x00000004
        /*0288*/ 	.word	0x00000000
        /*028c*/ 	.short	0x010a
        /*028e*/ 	.byte	0x3f
	.zero		1


	//   ....[33]....
        /*0290*/ 	.word	0x00006010
        /*0294*/ 	.word	0x0000000e
        /*0298*/ 	.word	0x00000038
        /*029c*/ 	.short	0x010a
        /*029e*/ 	.byte	0x3f
	.zero		1


	//   ....[34]....
        /*02a0*/ 	.word	0x000060e0
        /*02a4*/ 	.word	0x00000007
        /*02a8*/ 	.word	0x00000000
        /*02ac*/ 	.short	0x010a
        /*02ae*/ 	.byte	0x3f
	.zero		1


	//   ....[35]....
        /*02b0*/ 	.word	0x00006130
        /*02b4*/ 	.word	0x00000009
        /*02b8*/ 	.word	0x00000000
        /*02bc*/ 	.short	0x010a
        /*02be*/ 	.byte	0x3f
	.zero		1


	//   ....[36]....
        /*02c0*/ 	.word	0x00006180
        /*02c4*/ 	.word	0x00000006
        /*02c8*/ 	.word	0x00000000
        /*02cc*/ 	.short	0x010a
        /*02ce*/ 	.byte	0x3f
	.zero		1


	//   ....[37]....
        /*02d0*/ 	.word	0x000061d0
        /*02d4*/ 	.word	0x00000009
        /*02d8*/ 	.word	0x00000000
        /*02dc*/ 	.short	0x010a
        /*02de*/ 	.byte	0x3f
	.zero		1


	//   ....[38]....
        /*02e0*/ 	.word	0x00006220
        /*02e4*/ 	.word	0x00000006
        /*02e8*/ 	.word	0x00000000
        /*02ec*/ 	.short	0x010a
        /*02ee*/ 	.byte	0x3f
	.zero		1


	//   ....[39]....
        /*02f0*/ 	.word	0x00006270
        /*02f4*/ 	.word	0x00000009
        /*02f8*/ 	.word	0x00000000
        /*02fc*/ 	.short	0x010a
        /*02fe*/ 	.byte	0x3f
	.zero		1


	//----- nvinfo : EIATTR_NUM_MBARRIERS
	.align		4
.L_35:
        /*0300*/ 	.byte	0x03, 0x38
        /*0302*/ 	.short	0x0010


	//----- nvinfo : EIATTR_EXIT_INSTR_OFFSETS
	.align		4
        /*0304*/ 	.byte	0x04, 0x1c
        /*0306*/ 	.short	(.L_37 - .L_36)


	//   ....[0]....
.L_36:
        /*0308*/ 	.word	0x00000640


	//   ....[1]....
        /*030c*/ 	.word	0x00000f00


	//   ....[2]....
        /*0310*/ 	.word	0x000046d0


	//   ....[3]....
        /*0314*/ 	.word	0x00004d00


	//   ....[4]....
        /*0318*/ 	.word	0x00005ed0


	//----- nvinfo : EIATTR_MAX_THREADS
	.align		4
.L_37:
        /*031c*/ 	.byte	0x04, 0x05
        /*031e*/ 	.short	(.L_39 - .L_38)
.L_38:
        /*0320*/ 	.word	0x00000180
        /*0324*/ 	.word	0x00000001
        /*0328*/ 	.word	0x00000001


	//----- nvinfo : EIATTR_CRS_STACK_SIZE
	.align		4
.L_39:
        /*032c*/ 	.byte	0x04, 0x1e
        /*032e*/ 	.short	(.L_41 - .L_40)
.L_40:
        /*0330*/ 	.word	0x00000000


	//----- nvinfo : EIATTR_CBANK_PARAM_SIZE
	.align		4
.L_41:
        /*0334*/ 	.byte	0x03, 0x19
        /*0336*/ 	.short	0x0470


	//----- nvinfo : EIATTR_PARAM_CBANK
	.align		4
        /*0338*/ 	.byte	0x04, 0x0a
        /*033a*/ 	.short	(.L_43 - .L_42)
	.align		4
.L_42:
        /*033c*/ 	.word	index@(.nv.constant0._ZN7cutlass13device_kernelINS_4gemm6kernel13GemmUniversalIN4cute5tupleIJiiiiEEENS1_10collective13CollectiveMmaINS1_34MainloopSm90TmaGmmaWarpSpecializedILi7ENS5_IJNS4_1CILi1EEESB_SB_EEENS1_35KernelTmaWarpSpecializedCooperativeEEENS5_IJNSA_ILi128EEENSA_ILi64EEESG_EEENS_10bfloat16_tENS5_IJlSB_lEEESI_SJ_NS4_8TiledMMAINS4_8MMA_AtomIJNS4_4SM904GMMA27MMA_64x64x16_F32BF16BF16_SSILNSN_5MajorE0ELSP_0ELNSN_7ScaleInE1ELSQ_1EEEEEENS4_6LayoutINS5_IJNSA_ILi2EEESB_SB_EEENS5_IJSB_NSA_ILi0EEESW_EEEEENS5_IJNS4_10UnderscoreESZ_SZ_EEEEENS4_13SM90_TMA_LOADENS4_14ComposedLayoutINS4_7SwizzleILi3ELi4ELi3EEENS4_18smem_ptr_flag_bitsILi16EEENST_INS5_IJNSA_ILi8EEESG_EEENS5_IJSG_SB_EEEEEEEvNS4_8identityES12_S1C_vS1D_EENS_8epilogue10collective6detail29Sm90TmaWarpSpecializedAdapterINS1G_15DefaultEpilogueISI_SJ_SJ_NS1F_6thread17LinearCombinationISI_Li1EffLNS1K_9ScaleType4KindE0ELNS_15FloatRoundStyleE2ESI_EENS1_15EpilogueDefaultEEEEEvvEEEEvNT_6ParamsE)
        /*0340*/ 	.short	0x0210
        /*0342*/ 	.short	0x0470


	//----- nvinfo : EIATTR_SW_WAR
	.align		4
.L_43:
        /*0344*/ 	.byte	0x04, 0x36
        /*0346*/ 	.short	(.L_45 - .L_44)
.L_44:
        /*0348*/ 	.word	0x00000008
.L_45:


//--------------------- .nv.callgraph             --------------------------
	.section	.nv.callgraph,"",@"SHT_CUDA_CALLGRAPH"
	.align	4
	.sectionentsize	8
	.align		4
        /*0000*/ 	.word	0x00000000
	.align		4
        /*0004*/ 	.word	0xffffffff
	.align		4
        /*0008*/ 	.word	index@(_ZN7cutlass13device_kernelINS_4gemm6kernel13GemmUniversalIN4cute5tupleIJiiiiEEENS1_10collective13CollectiveMmaINS1_34MainloopSm90TmaGmmaWarpSpecializedILi7ENS5_IJNS4_1CILi1EEESB_SB_EEENS1_35KernelTmaWarpSpecializedCooperativeEEENS5_IJNSA_ILi128EEENSA_ILi64EEESG_EEENS_10bfloat16_tENS5_IJlSB_lEEESI_SJ_NS4_8TiledMMAINS4_8MMA_AtomIJNS4_4SM904GMMA27MMA_64x64x16_F32BF16BF16_SSILNSN_5MajorE0ELSP_0ELNSN_7ScaleInE1ELSQ_1EEEEEENS4_6LayoutINS5_IJNSA_ILi2EEESB_SB_EEENS5_IJSB_NSA_ILi0EEESW_EEEEENS5_IJNS4_10UnderscoreESZ_SZ_EEEEENS4_13SM90_TMA_LOADENS4_14ComposedLayoutINS4_7SwizzleILi3ELi4ELi3EEENS4_18smem_ptr_flag_bitsILi16EEENST_INS5_IJNSA_ILi8EEESG_EEENS5_IJSG_SB_EEEEEEEvNS4_8identityES12_S1C_vS1D_EENS_8epilogue10collective6detail29Sm90TmaWarpSpecializedAdapterINS1G_15DefaultEpilogueISI_SJ_SJ_NS1F_6thread17LinearCombinationISI_Li1EffLNS1K_9ScaleType4KindE0ELNS_15FloatRoundStyleE2ESI_EENS1_15EpilogueDefaultEEEEEvvEEEEvNT_6ParamsE)
	.align		4
        /*000c*/ 	.word	index@(__assertfail)
	.align		4
        /*0010*/ 	.word	0x00000000
	.align		4
        /*0014*/ 	.word	0xfffffffe
	.align		4
        /*0018*/ 	.word	0x00000000
	.align		4
        /*001c*/ 	.word	0xfffffffd
	.align		4
        /*0020*/ 	.word	0x00000000
	.align		4
        /*0024*/ 	.word	0xfffffffc


//--------------------- .nv.constant4             --------------------------
	.section	.nv.constant4,"a",@progbits
	.align	8
	.align		8
.nv.constant4:
        /*0000*/ 	.dword	__assertfail
	.align		8
        /*0008*/ 	.dword	__unnamed_1
	.align		8
        /*0010*/ 	.dword	_ZN40_INTERNAL_04d8d5a4_4_k_cu_3fb7fb2d_192344cuda3std3__45__cpo5beginE
	.align		8
        /*0018*/ 	.dword	_ZN40_INTERNAL_04d8d5a4_4_k_cu_3fb7fb2d_192344cuda3std3__45__cpo3endE
	.align		8
        /*0020*/ 	.dword	_ZN40_INTERNAL_04d8d5a4_4_k_cu_3fb7fb2d_192344cuda3std3__45__cpo6cbeginE
	.align		8
        /*0028*/ 	.dword	_ZN40_INTERNAL_04d8d5a4_4_k_cu_3fb7fb2d_192344cuda3std3__45__cpo4cendE
	.align		8
        /*0030*/ 	.dword	_ZN40_INTERNAL_04d8d5a4_4_k_cu_3fb7fb2d_192344cuda3std3__442_GLOBAL__N__04d8d5a4_4_k_cu_3fb7fb2d_192346ignoreE
	.align		8
        /*0038*/ 	.dword	_ZN40_INTERNAL_04d8d5a4_4_k_cu_3fb7fb2d_192344cuda3std3__419piecewise_constructE
	.align		8
        /*0040*/ 	.dword	_ZN40_INTERNAL_04d8d5a4_4_k_cu_3fb7fb2d_192344cuda3std3__48in_placeE
	.align		8
        /*0048*/ 	.dword	_ZN40_INTERNAL_04d8d5a4_4_k_cu_3fb7fb2d_192344cuda3std6ranges3__45__cpo4swapE
	.align		8
        /*0050*/ 	.dword	_ZN40_INTERNAL_04d8d5a4_4_k_cu_3fb7fb2d_192344cuda3std6ranges3__45__cpo9iter_moveE
	.align		8
        /*0058*/ 	.dword	_ZN40_INTERNAL_04d8d5a4_4_k_cu_3fb7fb2d_192344cute7productE
	.align		8
        /*0060*/ 	.dword	_ZN40_INTERNAL_04d8d5a4_4_k_cu_3fb7fb2d_192344cute1_E
	.align		8
        /*0068*/ 	.dword	$str$22
	.align		8
        /*0070*/ 	.dword	$str$23


//--------------------- .text._ZN7cutlass13device_kernelINS_4gemm6kernel13GemmUniversalIN4cute5tupleIJiiiiEEENS1_10collective13CollectiveMmaINS1_34MainloopSm90TmaGmmaWarpSpecializedILi7ENS5_IJNS4_1CILi1EEESB_SB_EEENS1_35KernelTmaWarpSpecializedCooperativeEEENS5_IJNSA_ILi128EEENSA_ILi64EEESG_EEENS_10bfloat16_tENS5_IJlSB_lEEESI_SJ_NS4_8TiledMMAINS4_8MMA_AtomIJNS4_4SM904GMMA27MMA_64x64x16_F32BF16BF16_SSILNSN_5MajorE0ELSP_0ELNSN_7ScaleInE1ELSQ_1EEEEEENS4_6LayoutINS5_IJNSA_ILi2EEESB_SB_EEENS5_IJSB_NSA_ILi0EEESW_EEEEENS5_IJNS4_10UnderscoreESZ_SZ_EEEEENS4_13SM90_TMA_LOADENS4_14ComposedLayoutINS4_7SwizzleILi3ELi4ELi3EEENS4_18smem_ptr_flag_bitsILi16EEENST_INS5_IJNSA_ILi8EEESG_EEENS5_IJSG_SB_EEEEEEEvNS4_8identityES12_S1C_vS1D_EENS_8epilogue10collective6detail29Sm90TmaWarpSpecializedAdapterINS1G_15DefaultEpilogueISI_SJ_SJ_NS1F_6thread17LinearCombinationISI_Li1EffLNS1K_9ScaleType4KindE0ELNS_15FloatRoundStyleE2ESI_EENS1_15EpilogueDefaultEEEEEvvEEEEvNT_6ParamsE --------------------------
	.section	.text._ZN7cutlass13device_kernelINS_4gemm6kernel13GemmUniversalIN4cute5tupleIJiiiiEEENS1_10collective13CollectiveMmaINS1_34MainloopSm90TmaGmmaWarpSpecializedILi7ENS5_IJNS4_1CILi1EEESB_SB_EEENS1_35KernelTmaWarpSpecializedCooperativeEEENS5_IJNSA_ILi128EEENSA_ILi64EEESG_EEENS_10bfloat16_tENS5_IJlSB_lEEESI_SJ_NS4_8TiledMMAINS4_8MMA_AtomIJNS4_4SM904GMMA27MMA_64x64x16_F32BF16BF16_SSILNSN_5MajorE0ELSP_0ELNSN_7ScaleInE1ELSQ_1EEEEEENS4_6LayoutINS5_IJNSA_ILi2EEESB_SB_EEENS5_IJSB_NSA_ILi0EEESW_EEEEENS5_IJNS4_10UnderscoreESZ_SZ_EEEEENS4_13SM90_TMA_LOADENS4_14ComposedLayoutINS4_7SwizzleILi3ELi4ELi3EEENS4_18smem_ptr_flag_bitsILi16EEENST_INS5_IJNSA_ILi8EEESG_EEENS5_IJSG_SB_EEEEEEEvNS4_8identityES12_S1C_vS1D_EENS_8epilogue10collective6detail29Sm90TmaWarpSpecializedAdapterINS1G_15DefaultEpilogueISI_SJ_SJ_NS1F_6thread17LinearCombinationISI_Li1EffLNS1K_9ScaleType4KindE0ELNS_15FloatRoundStyleE2ESI_EENS1_15EpilogueDefaultEEEEEvvEEEEvNT_6ParamsE,"ax",@progbits
	.align	128
.text._ZN7cutlass13device_kernelINS_4gemm6kernel13GemmUniversalIN4cute5tupleIJiiiiEEENS1_10collective13CollectiveMmaINS1_34MainloopSm90TmaGmmaWarpSpecializedILi7ENS5_IJNS4_1CILi1EEESB_SB_EEENS1_35KernelTmaWarpSpecializedCooperativeEEENS5_IJNSA_ILi128EEENSA_ILi64EEESG_EEENS_10bfloat16_tENS5_IJlSB_lEEESI_SJ_NS4_8TiledMMAINS4_8MMA_AtomIJNS4_4SM904GMMA27MMA_64x64x16_F32BF16BF16_SSILNSN_5MajorE0ELSP_0ELNSN_7ScaleInE1ELSQ_1EEEEEENS4_6LayoutINS5_IJNSA_ILi2EEESB_SB_EEENS5_IJSB_NSA_ILi0EEESW_EEEEENS5_IJNS4_10UnderscoreESZ_SZ_EEEEENS4_13SM90_TMA_LOADENS4_14ComposedLayoutINS4_7SwizzleILi3ELi4ELi3EEENS4_18smem_ptr_flag_bitsILi16EEENST_INS5_IJNSA_ILi8EEESG_EEENS5_IJSG_SB_EEEEEEEvNS4_8identityES12_S1C_vS1D_EENS_8epilogue10collective6detail29Sm90TmaWarpSpecializedAdapterINS1G_15DefaultEpilogueISI_SJ_SJ_NS1F_6thread17LinearCombinationISI_Li1EffLNS1K_9ScaleType4KindE0ELNS_15FloatRoundStyleE2ESI_EENS1_15EpilogueDefaultEEEEEvvEEEEvNT_6ParamsE:
        .type           _ZN7cutlass13device_kernelINS_4gemm6kernel13GemmUniversalIN4cute5tupleIJiiiiEEENS1_10collective13CollectiveMmaINS1_34MainloopSm90TmaGmmaWarpSpecializedILi7ENS5_IJNS4_1CILi1EEESB_SB_EEENS1_35KernelTmaWarpSpecializedCooperativeEEENS5_IJNSA_ILi128EEENSA_ILi64EEESG_EEENS_10bfloat16_tENS5_IJlSB_lEEESI_SJ_NS4_8TiledMMAINS4_8MMA_AtomIJNS4_4SM904GMMA27MMA_64x64x16_F32BF16BF16_SSILNSN_5MajorE0ELSP_0ELNSN_7ScaleInE1ELSQ_1EEEEEENS4_6LayoutINS5_IJNSA_ILi2EEESB_SB_EEENS5_IJSB_NSA_ILi0EEESW_EEEEENS5_IJNS4_10UnderscoreESZ_SZ_EEEEENS4_13SM90_TMA_LOADENS4_14ComposedLayoutINS4_7SwizzleILi3ELi4ELi3EEENS4_18smem_ptr_flag_bitsILi16EEENST_INS5_IJNSA_ILi8EEESG_EEENS5_IJSG_SB_EEEEEEEvNS4_8identityES12_S1C_vS1D_EENS_8epilogue10collective6detail29Sm90TmaWarpSpecializedAdapterINS1G_15DefaultEpilogueISI_SJ_SJ_NS1F_6thread17LinearCombinationISI_Li1EffLNS1K_9ScaleType4KindE0ELNS_15FloatRoundStyleE2ESI_EENS1_15EpilogueDefaultEEEEEvvEEEEvNT_6ParamsE,@function
        .size           _ZN7cutlass13device_kernelINS_4gemm6kernel13GemmUniversalIN4cute5tupleIJiiiiEEENS1_10collective13CollectiveMmaINS1_34MainloopSm90TmaGmmaWarpSpecializedILi7ENS5_IJNS4_1CILi1EEESB_SB_EEENS1_35KernelTmaWarpSpecializedCooperativeEEENS5_IJNSA_ILi128EEENSA_ILi64EEESG_EEENS_10bfloat16_tENS5_IJlSB_lEEESI_SJ_NS4_8TiledMMAINS4_8MMA_AtomIJNS4_4SM904GMMA27MMA_64x64x16_F32BF16BF16_SSILNSN_5MajorE0ELSP_0ELNSN_7ScaleInE1ELSQ_1EEEEEENS4_6LayoutINS5_IJNSA_ILi2EEESB_SB_EEENS5_IJSB_NSA_ILi0EEESW_EEEEENS5_IJNS4_10UnderscoreESZ_SZ_EEEEENS4_13SM90_TMA_LOADENS4_14ComposedLayoutINS4_7SwizzleILi3ELi4ELi3EEENS4_18smem_ptr_flag_bitsILi16EEENST_INS5_IJNSA_ILi8EEESG_EEENS5_IJSG_SB_EEEEEEEvNS4_8identityES12_S1C_vS1D_EENS_8epilogue10collective6detail29Sm90TmaWarpSpecializedAdapterINS1G_15DefaultEpilogueISI_SJ_SJ_NS1F_6thread17LinearCombinationISI_Li1EffLNS1K_9ScaleType4KindE0ELNS_15FloatRoundStyleE2ESI_EENS1_15EpilogueDefaultEEEEEvvEEEEvNT_6ParamsE,(.L_x_136 - _ZN7cutlass13device_kernelINS_4gemm6kernel13GemmUniversalIN4cute5tupleIJiiiiEEENS1_10collective13CollectiveMmaINS1_34MainloopSm90TmaGmmaWarpSpecializedILi7ENS5_IJNS4_1CILi1EEESB_SB_EEENS1_35KernelTmaWarpSpecializedCooperativeEEENS5_IJNSA_ILi128EEENSA_ILi64EEESG_EEENS_10bfloat16_tENS5_IJlSB_lEEESI_SJ_NS4_8TiledMMAINS4_8MMA_AtomIJNS4_4SM904GMMA27MMA_64x64x16_F32BF16BF16_SSILNSN_5MajorE0ELSP_0ELNSN_7ScaleInE1ELSQ_1EEEEEENS4_6LayoutINS5_IJNSA_ILi2EEESB_SB_EEENS5_IJSB_NSA_ILi0EEESW_EEEEENS5_IJNS4_10UnderscoreESZ_SZ_EEEEENS4_13SM90_TMA_LOADENS4_14ComposedLayoutINS4_7SwizzleILi3ELi4ELi3EEENS4_18smem_ptr_flag_bitsILi16EEENST_INS5_IJNSA_ILi8EEESG_EEENS5_IJSG_SB_EEEEEEEvNS4_8identityES12_S1C_vS1D_EENS_8epilogue10collective6detail29Sm90TmaWarpSpecializedAdapterINS1G_15DefaultEpilogueISI_SJ_SJ_NS1F_6thread17LinearCombinationISI_Li1EffLNS1K_9ScaleType4KindE0ELNS_15FloatRoundStyleE2ESI_EENS1_15EpilogueDefaultEEEEEvvEEEEvNT_6ParamsE)
        .other          _ZN7cutlass13device_kernelINS_4gemm6kernel13GemmUniversalIN4cute5tupleIJiiiiEEENS1_10collective13CollectiveMmaINS1_34MainloopSm90TmaGmmaWarpSpecializedILi7ENS5_IJNS4_1CILi1EEESB_SB_EEENS1_35KernelTmaWarpSpecializedCooperativeEEENS5_IJNSA_ILi128EEENSA_ILi64EEESG_EEENS_10bfloat16_tENS5_IJlSB_lEEESI_SJ_NS4_8TiledMMAINS4_8MMA_AtomIJNS4_4SM904GMMA27MMA_64x64x16_F32BF16BF16_SSILNSN_5MajorE0ELSP_0ELNSN_7ScaleInE1ELSQ_1EEEEEENS4_6LayoutINS5_IJNSA_ILi2EEESB_SB_EEENS5_IJSB_NSA_ILi0EEESW_EEEEENS5_IJNS4_10UnderscoreESZ_SZ_EEEEENS4_13SM90_TMA_LOADENS4_14ComposedLayoutINS4_7SwizzleILi3ELi4ELi3EEENS4_18smem_ptr_flag_bitsILi16EEENST_INS5_IJNSA_ILi8EEESG_EEENS5_IJSG_SB_EEEEEEEvNS4_8identityES12_S1C_vS1D_EENS_8epilogue10collective6detail29Sm90TmaWarpSpecializedAdapterINS1G_15DefaultEpilogueISI_SJ_SJ_NS1F_6thread17LinearCombinationISI_Li1EffLNS1K_9ScaleType4KindE0ELNS_15FloatRoundStyleE2ESI_EENS1_15EpilogueDefaultEEEEEvvEEEEvNT_6ParamsE,@"STO_CUDA_ENTRY STV_DEFAULT"
_ZN7cutlass13device_kernelINS_4gemm6kernel13GemmUniversalIN4cute5tupleIJiiiiEEENS1_10collective13CollectiveMmaINS1_34MainloopSm90TmaGmmaWarpSpecializedILi7ENS5_IJNS4_1CILi1EEESB_SB_EEENS1_35KernelTmaWarpSpecializedCooperativeEEENS5_IJNSA_ILi128EEENSA_ILi64EEESG_EEENS_10bfloat16_tENS5_IJlSB_lEEESI_SJ_NS4_8TiledMMAINS4_8MMA_AtomIJNS4_4SM904GMMA27MMA_64x64x16_F32BF16BF16_SSILNSN_5MajorE0ELSP_0ELNSN_7ScaleInE1ELSQ_1EEEEEENS4_6LayoutINS5_IJNSA_ILi2EEESB_SB_EEENS5_IJSB_NSA_ILi0EEESW_EEEEENS5_IJNS4_10UnderscoreESZ_SZ_EEEEENS4_13SM90_TMA_LOADENS4_14ComposedLayoutINS4_7SwizzleILi3ELi4ELi3EEENS4_18smem_ptr_flag_bitsILi16EEENST_INS5_IJNSA_ILi8EEESG_EEENS5_IJSG_SB_EEEEEEEvNS4_8identityES12_S1C_vS1D_EENS_8epilogue10collective6detail29Sm90TmaWarpSpecializedAdapterINS1G_15DefaultEpilogueISI_SJ_SJ_NS1F_6thread17LinearCombinationISI_Li1EffLNS1K_9ScaleType4KindE0ELNS_15FloatRoundStyleE2ESI_EENS1_15EpilogueDefaultEEEEEvvEEEEvNT_6ParamsE:
[----:B------:R-:W0:Y:S01]  /*0000*/  LDC R1, c[0x0][0x28] ;  /* 0x00000a00ff017b82 */ /* 0x000e220000000800 */
[----:B------:R-:W1:Y:S01]  /*0010*/  S2R R18, SR_TID.X ;  /* 0x0000000000127919 */ /* 0x000e620000002100 */
[----:B------:R-:W-:Y:S01]  /*0020*/  ELECT P0, URZ, PT ;  /* 0x00000000003f782f */ /* 0x000fe20003800000 */
[----:B------:R-:W-:Y:S01]  /*0030*/  BSSY B0, `(.L_x_0) ;  /* 0x000000f000007945 */ /* 0x000fe20003800000 */
[--C-:B-1----:R-:W-:Y:S02]  /*0040*/  SHF.R.U32.HI R0, RZ, 0x5, R18.reuse ;  /* 0x00000005ff007819 */ /* 0x102fe40000011612 */
[----:B------:R-:W-:-:S03]  /*0050*/  SHF.R.U32.HI R22, RZ, 0x7, R18 ;  /* 0x00000007ff167819 */ /* 0x000fc60000011612 */
[----:B------:R-:W1:Y:S04]  /*0060*/  SHFL.IDX PT, R5, R0, RZ, 0x1f ;  /* 0x00001fff00057589 */ /* 0x000e6800000e0000 */
[----:B------:R2:W3:Y:S01]  /*0070*/  SHFL.IDX PT, R8, R22, RZ, 0x1f ;  /* 0x00001fff16087589 */ /* 0x0004e200000e0000 */
[----:B-1----:R-:W-:-:S13]  /*0080*/  ISETP.NE.OR P0, PT, R5, RZ, !P0 ;  /* 0x000000ff0500720c */ /* 0x002fda0004705670 */
[----:B0-23--:R-:W-:Y:S05]  /*0090*/  @P0 BRA `(.L_x_1) ;  /* 0x0000000000200947 */ /* 0x00dfea0003800000 */
[----:B------:R-:W-:Y:S02]  /*00a0*/  ULDC.64 UR4, c[0x0][0x198] ;  /* 0x0000660000047ab9 */ /* 0x000fe40000000a00 */
[----:B------:R-:W-:Y:S02]  /*00b0*/  UIADD3 UR6, UP0, UR4, 0xf0, URZ ;  /* 0x000000f004067890 */ /* 0x000fe4000ff1e03f */
[----:B------:R-:W-:Y:S02]  /*00c0*/  UIADD3 UR4, UP1, UR4, 0x1f0, URZ ;  /* 0x000001f004047890 */ /* 0x000fe4000ff3e03f */
[----:B------:R-:W-:Y:S02]  /*00d0*/  UIADD3.X UR7, URZ, UR5, URZ, UP0, !UPT ;  /* 0x000000053f077290 */ /* 0x000fe400087fe43f */
[----:B------:R-:W-:-:S07]  /*00e0*/  UIADD3.X UR5, URZ, UR5, URZ, UP1, !UPT ;  /* 0x000000053f057290 */ /* 0x000fce0008ffe43f */
[----:B------:R0:W-:Y:S02]  /*00f0*/  UTMACCTL.PF [UR6] ;  /* 0x00000000060079b9 */ /* 0x0001e40008040000 */
[----:B------:R0:W-:Y:S02]  /*0100*/  UTMACCTL.PF [UR4] ;  /* 0x00000000040079b9 */ /* 0x0001e40008040000 */
[----:B0-----:R-:W-:Y:S01]  /*0110*/  NOP ;  /* 0x0000000000007918 */ /* 0x001fe20000000000 */
.L_x_1:
[----:B------:R-:W-:Y:S05]  /*0120*/  BSYNC B0 ;  /* 0x0000000000007941 */ /* 0x000fea0003800000 */
.L_x_0:
[----:B------:R-:W0:Y:S02]  /*0130*/  SHFL.IDX PT, R2, R0, RZ, 0x1f ;  /* 0x00001fff00027589 */ /* 0x000e2400000e0000 */
[----:B0-----:R-:W-:-:S13]  /*0140*/  ISETP.NE.AND P0, PT, R2, RZ, PT ;  /* 0x000000ff0200720c */ /* 0x001fda0003f05270 */
[----:B------:R-:W-:Y:S05]  /*0150*/  @P0 BRA `(.L_x_2) ;  /* 0x0000000000700947 */ /* 0x000fea0003800000 */
[----:B------:R-:W0:Y:S01]  /*0160*/  S2UR UR8, SR_CgaCtaId ;  /* 0x00000000000879c3 */ /* 0x000e220000008800 */
[----:B------:R-:W-:Y:S01]  /*0170*/  UMOV UR4, 0x400 ;  /* 0x0000040000047882 */ /* 0x000fe20000000000 */
[----:B------:R-:W-:Y:S01]  /*0180*/  UMOV UR5, 0x1 ;  /* 0x0000000100057882 */ /* 0x000fe20000000000 */
[----:B------:R-:W-:Y:S01]  /*0190*/  UMOV UR6, 0x100 ;  /* 0x0000010000067882 */ /* 0x000fe20000000000 */
[----:B------:R-:W-:Y:S01]  /*01a0*/  ELECT P0, URZ, PT ;  /* 0x00000000003f782f */ /* 0x000fe20003800000 */
[----:B------:R-:W-:-:S04]  /*01b0*/  UIADD3 UR6, -UR6, 0x100000, URZ ;  /* 0x0010000006067890 */ /* 0x000fc8000fffe13f */
[----:B------:R-:W-:Y:S02]  /*01c0*/  USHF.L.U32 UR7, UR6, 0xb, URZ ;  /* 0x0000000b06077899 */ /* 0x000fe4000800063f */
[----:B------:R-:W-:Y:S02]  /*01d0*/  USHF.L.U32 UR6, UR6, 0x1, URZ ;  /* 0x0000000106067899 */ /* 0x000fe4000800063f */
[----:B0-----:R-:W-:Y:S02]  /*01e0*/  ULEA UR8, UR8, UR4, 0x18 ;  /* 0x0000000408087291 */ /* 0x001fe4000f8ec03f */
[----:B------:R-:W-:-:S04]  /*01f0*/  UIADD3 UR4, -UR5, 0x100000, URZ ;  /* 0x0010000005047890 */ /* 0x000fc8000fffe13f */
[----:B------:R-:W-:Y:S02]  /*0200*/  USHF.L.U32 UR5, UR4, 0xb, URZ ;  /* 0x0000000b04057899 */ /* 0x000fe4000800063f */
[----:B------:R-:W-:Y:S01]  /*0210*/  USHF.L.U32 UR4, UR4, 0x1, URZ ;  /* 0x0000000104047899 */ /* 0x000fe2000800063f */
[----:B------:R-:W0:Y:S11]  /*0220*/  FENCE.VIEW.ASYNC.S ;  /* 0x00000000000073c6 */ /* 0x000e360000000000 */
[----:B0-----:R0:W1:Y:S01]  /*0230*/  SYNCS.EXCH.64 URZ, [UR8], UR4 ;  /* 0x00000004083f75b2 */ /* 0x0010620008000100 */
[----:B------:R0:W2:Y:S01]  /*0240*/  SYNCS.EXCH.64 URZ, [UR8+0x38], UR6 ;  /* 0x00003806083f75b2 */ /* 0x0000a20008000100 */
[----:B------:R0:W3:Y:S01]  /*0250*/  SYNCS.EXCH.64 URZ, [UR8+0x8], UR4 ;  /* 0x00000804083f75b2 */ /* 0x0000e20008000100 */
[----:B------:R0:W4:Y:S01]  /*0260*/  SYNCS.EXCH.64 URZ, [UR8+0x40], UR6 ;  /* 0x00004006083f75b2 */ /* 0x0001220008000100 */
[----:B------:R0:W0:Y:S01]  /*0270*/  SYNCS.EXCH.64 URZ, [UR8+0x10], UR4 ;  /* 0x00001004083f75b2 */ /* 0x0000220008000100 */
        /* <DEDUP_REMOVED lines=9> */
[----:B------:R-:W-:Y:S01]  /*0310*/  NOP ;  /* 0x0000000000007918 */ /* 0x000fe20000000000 */
.L_x_2:
[----:B------:R-:W5:Y:S01]  /*0320*/  SHFL.IDX PT, R0, R0, RZ, 0x1f ;  /* 0x00001fff00007589 */ /* 0x000f6200000e0000 */
[----:B------:R-:W-:Y:S01]  /*0330*/  ELECT P0, URZ, PT ;  /* 0x00000000003f782f */ /* 0x000fe20003800000 */
[----:B------:R-:W1:Y:S01]  /*0340*/  LDC R2, c[0x0][0x65c] ;  /* 0x00019700ff027b82 */ /* 0x000e620000000800 */
[----:B------:R-:W-:Y:S01]  /*0350*/  SHF.R.S32.HI R6, RZ, 0x1f, R5 ;  /* 0x0000001fff067819 */ /* 0x000fe20000011405 */
[----:B------:R-:W2:Y:S01]  /*0360*/  S2R R3, SR_CTAID.Y ;  /* 0x0000000000037919 */ /* 0x000ea20000002600 */
[----:B0-----:R-:W-:Y:S01]  /*0370*/  UMOV UR4, 0x20 ;  /* 0x0000002000047882 */ /* 0x001fe20000000000 */
[----:B------:R-:W-:Y:S01]  /*0380*/  ISETP.NE.AND P2, PT, R8, RZ, PT ;  /* 0x000000ff0800720c */ /* 0x000fe20003f45270 */
[----:B------:R-:W-:Y:S01]  /*0390*/  NOP ;  /* 0x0000000000007918 */ /* 0x000fe20000000000 */
[----:B------:R-:W0:Y:S01]  /*03a0*/  S2R R4, SR_CTAID.X ;  /* 0x0000000000047919 */ /* 0x000e220000002500 */
[----:B------:R-:W-:Y:S01]  /*03b0*/  LEA.HI R6, R6, R5, RZ, 0x2 ;  /* 0x0000000506067211 */ /* 0x000fe200078f10ff */
[----:B------:R-:W-:Y:S01]  /*03c0*/  NOP ;  /* 0x0000000000007918 */ /* 0x000fe20000000000 */
[----:B-----5:R-:W-:-:S02]  /*03d0*/  ISETP.NE.OR P0, PT, R0, RZ, !P0 ;  /* 0x000000ff0000720c */ /* 0x020fc40004705670 */
[----:B-1----:R-:W-:-:S04]  /*03e0*/  ISETP.NE.AND P3, PT, R2, 0x1, PT ;  /* 0x000000010200780c */ /* 0x002fc80003f65270 */
[----:B------:R-:W-:Y:S02]  /*03f0*/  P2R R0, PR, RZ, 0x8 ;  /* 0x00000008ff007803 */ /* 0x000fe40000000000 */
[----:B------:R-:W-:-:S05]  /*0400*/  LOP3.LUT R0, R6, 0xfffffffc, RZ, 0xc0, !PT ;  /* 0xfffffffc06007812 */ /* 0x000fca00078ec0ff */
[----:B------:R-:W-:Y:S01]  /*0410*/  VOTEU.ALL UP0, P0 ;  /* 0x00000000003f7886 */ /* 0x000fe20000000000 */
[----:B------:R-:W-:Y:S01]  /*0420*/  IMAD.IADD R0, R5, 0x1, -R0 ;  /* 0x0000000105007824 */ /* 0x000fe200078e0a00 */
[----:B------:R-:W0:Y:S01]  /*0430*/  @P3 LDC R17, c[0x0][0x10] ;  /* 0x00000400ff113b82 */ /* 0x000e220000000800 */
[----:B------:R-:W-:Y:S01]  /*0440*/  VOTEU.ALL UP1, P0 ;  /* 0x00000000003f7886 */ /* 0x000fe20000020000 */
[----:B--2---:R-:W-:Y:S01]  /*0450*/  @P3 IMAD.MOV.U32 R6, RZ, RZ, R3 ;  /* 0x000000ffff063224 */ /* 0x004fe200078e0003 */
[----:B------:R-:W-:Y:S01]  /*0460*/  @!UP0 UMOV UR6, 0x400 ;  /* 0x0000040000068882 */ /* 0x000fe20000000000 */
[----:B------:R-:W-:-:S04]  /*0470*/  @!UP0 UIADD3 UR4, -UR4, 0x100000, URZ ;  /* 0x0010000004048890 */ /* 0x000fc8000fffe13f */
[----:B------:R-:W-:Y:S02]  /*0480*/  @!UP0 USHF.L.U32 UR5, UR4, 0xb, URZ ;  /* 0x0000000b04058899 */ /* 0x000fe4000800063f */
[----:B------:R-:W-:Y:S01]  /*0490*/  @!UP0 USHF.L.U32 UR4, UR4, 0x1, URZ ;  /* 0x0000000104048899 */ /* 0x000fe2000800063f */
[----:B------:R-:W-:Y:S02]  /*04a0*/  @P3 IMAD.MOV.U32 R7, RZ, RZ, RZ ;  /* 0x000000ffff073224 */ /* 0x000fe400078e00ff */
[----:B------:R-:W-:Y:S01]  /*04b0*/  IMAD.MOV.U32 R5, RZ, RZ, RZ ;  /* 0x000000ffff057224 */ /* 0x000fe200078e00ff */
[----:B------:R-:W1:Y:S01]  /*04c0*/  @!UP0 S2UR UR7, SR_CgaCtaId ;  /* 0x00000000000789c3 */ /* 0x000e620000008800 */
[----:B------:R-:W-:-:S07]  /*04d0*/  @P3 IMAD.MOV.U32 R11, RZ, RZ, RZ ;  /* 0x000000ffff0b3224 */ /* 0x000fce00078e00ff */
[----:B------:R-:W2:Y:S01]  /*04e0*/  @!P3 LDC R9, c[0x0][0xc] ;  /* 0x00000300ff09bb82 */ /* 0x000ea20000000800 */
[----:B0-----:R-:W-:-:S04]  /*04f0*/  @P3 IMAD.WIDE.U32 R16, R4, R17, R6 ;  /* 0x0000001104103225 */ /* 0x001fc800078e0006 */
[----:B------:R-:W-:Y:S01]  /*0500*/  @P3 IMAD.IADD R17, R17, 0x1, R11 ;  /* 0x0000000111113824 */ /* 0x000fe200078e020b */
[----:B-1----:R-:W-:Y:S01]  /*0510*/  @!UP0 ULEA UR6, UR7, UR6, 0x18 ;  /* 0x0000000607068291 */ /* 0x002fe2000f8ec03f */
[----:B------:R-:W-:Y:S01]  /*0520*/  VOTEU.ALL UP0, P0 ;  /* 0x00000000003f7886 */ /* 0x000fe20000000000 */
[----:B------:R-:W-:-:S04]  /*0530*/  ISETP.NE.AND P0, PT, R0, 0x3, PT ;  /* 0x000000030000780c */ /* 0x000fc80003f05270 */
[----:B------:R-:W-:Y:S01]  /*0540*/  ISETP.EQ.OR P0, PT, R0, RZ, !P0 ;  /* 0x000000ff0000720c */ /* 0x000fe20004702670 */
[----:B--2---:R-:W-:-:S03]  /*0550*/  @!P3 IMAD.WIDE.U32 R6, R9, R3, R4 ;  /* 0x000000030906b225 */ /* 0x004fc600078e0004 */
[C---:B------:R-:W-:Y:S01]  /*0560*/  ISETP.EQ.AND P0, PT, R8.reuse, RZ, P0 ;  /* 0x000000ff0800720c */ /* 0x040fe20000702270 */
[----:B------:R-:W-:Y:S01]  /*0570*/  VIADD R8, R8, 0xffffffff ;  /* 0xffffffff08087836 */ /* 0x000fe20000000000 */
[----:B------:R-:W0:Y:S02]  /*0580*/  FENCE.VIEW.ASYNC.S ;  /* 0x00000000000073c6 */ /* 0x000e240000000000 */
[----:B0-----:R0:W3:Y:S01]  /*0590*/  @!UP0 SYNCS.EXCH.64 URZ, [UR6+0x80], UR4 ;  /* 0x00008004063f85b2 */ /* 0x0010e20008000100 */
[----:B------:R-:W-:Y:S01]  /*05a0*/  @!P3 IMAD.MOV.U32 R16, RZ, RZ, R6 ;  /* 0x000000ffff10b224 */ /* 0x000fe200078e0006 */
[----:B------:R-:W-:Y:S01]  /*05b0*/  SEL R19, RZ, 0x1, !P0 ;  /* 0x00000001ff137807 */ /* 0x000fe20004000000 */
[----:B------:R-:W-:Y:S01]  /*05c0*/  @!P3 IMAD.MOV.U32 R17, RZ, RZ, R7 ;  /* 0x000000ffff11b224 */ /* 0x000fe200078e0007 */
[----:B------:R-:W-:-:S04]  /*05d0*/  ISETP.GE.U32.AND P1, PT, R8, 0x2, PT ;  /* 0x000000020800780c */ /* 0x000fc80003f26070 */
[----:B------:R-:W-:Y:S01]  /*05e0*/  SEL R19, R19, 0x2, P1 ;  /* 0x0000000213137807 */ /* 0x000fe20000800000 */
[----:B------:R0:W3:Y:S01]  /*05f0*/  @!UP1 SYNCS.EXCH.64 URZ, [UR6+0x88], UR4 ;  /* 0x00008804063f95b2 */ /* 0x0000e20008000100 */
[----:B------:R-:W-:Y:S01]  /*0600*/  NOP ;  /* 0x0000000000007918 */ /* 0x000fe20000000000 */
[----:B---34-:R-:W-:Y:S06]  /*0610*/  BAR.SYNC.DEFER_BLOCKING 0x0 ;  /* 0x0000000000007b1d */ /* 0x018fec0000010000 */
[----:B------:R-:W-:Y:S05]  /*0620*/  @!P2 BRA `(.L_x_3) ;  /* 0x00000040002ca947 */ /* 0x000fea0003800000 */
[----:B------:R-:W-:-:S13]  /*0630*/  ISETP.GT.U32.AND P0, PT, R8, 0x1, PT ;  /* 0x000000010800780c */ /* 0x000fda0003f04070 */
[----:B0-----:R-:W-:Y:S05]  /*0640*/  @P0 EXIT ;  /* 0x000000000000094d */ /* 0x001fea0003800000 */
[----:B------:R-:W-:Y:S01]  /*0650*/  ULDC.64 UR4, c[0x0][0x650] ;  /* 0x0001940000047ab9 */ /* 0x000fe20000000a00 */
[----:B------:R-:W-:Y:S01]  /*0660*/  PRMT R0, RZ, 0x7610, R0 ;  /* 0x00007610ff007816 */ /* 0x000fe20000000000 */
[----:B------:R-:W-:Y:S01]  /*0670*/  IMAD.MOV.U32 R58, RZ, RZ, -0x1 ;  /* 0xffffffffff3a7424 */ /* 0x000fe200078e00ff */
[----:B------:R-:W-:Y:S01]  /*0680*/  ISETP.GE.U32.AND P0, PT, R16, UR4, PT ;  /* 0x0000000410007c0c */ /* 0x000fe2000bf06070 */
[----:B------:R-:W-:Y:S02]  /*0690*/  IMAD.MOV.U32 R59, RZ, RZ, -0x1 ;  /* 0xffffffffff3b7424 */ /* 0x000fe400078e00ff */
[----:B------:R-:W-:Y:S01]  /*06a0*/  IMAD.MOV.U32 R57, RZ, RZ, -0x1 ;  /* 0xffffffffff397424 */ /* 0x000fe200078e00ff */
[----:B------:R-:W-:-:S13]  /*06b0*/  ISETP.GE.U32.AND.EX P0, PT, R17, UR5, PT, P0 ;  /* 0x0000000511007c0c */ /* 0x000fda000bf06100 */
[----:B------:R-:W-:Y:S05]  /*06c0*/  @P0 BRA `(.L_x_4) ;  /* 0x0000000400540947 */ /* 0x000fea0003800000 */
[----:B------:R-:W0:Y:S01]  /*06d0*/  LDC.64 R14, c[0x0][0x628] ;  /* 0x00018a00ff0e7b82 */ /* 0x000e220000000a00 */
[----:B------:R-:W-:Y:S02]  /*06e0*/  IMAD.MOV.U32 R6, RZ, RZ, R16 ;  /* 0x000000ffff067224 */ /* 0x000fe400078e0010 */
[----:B------:R-:W-:-:S05]  /*06f0*/  IMAD.MOV.U32 R7, RZ, RZ, R17 ;  /* 0x000000ffff077224 */ /* 0x000fca00078e0011 */
[----:B------:R-:W1:Y:S08]  /*0700*/  LDC R0, c[0x0][0x630] ;  /* 0x00018c00ff007b82 */ /* 0x000e700000000800 */
[----:B------:R-:W2:Y:S01]  /*0710*/  LDC.64 R20, c[0x0][0x620] ;  /* 0x00018800ff147b82 */ /* 0x000ea20000000a00 */
[----:B0-----:R-:W-:-:S04]  /*0720*/  ISETP.NE.U32.AND P0, PT, R14, RZ, PT ;  /* 0x000000ff0e00720c */ /* 0x001fc80003f05070 */
[----:B------:R-:W-:-:S13]  /*0730*/  ISETP.NE.AND.EX P0, PT, R15, RZ, PT, P0 ;  /* 0x000000ff0f00720c */ /* 0x000fda0003f05300 */
[----:B-12---:R-:W-:Y:S05]  /*0740*/  @!P0 BRA `(.L_x_5) ;  /* 0x0000000000288947 */ /* 0x006fea0003800000 */
[----:B------:R-:W0:Y:S02]  /*0750*/  LDC R11, c[0x0][0x634] ;  /* 0x00018d00ff0b7b82 */ /* 0x000e240000000800 */
[----:B0-----:R-:W-:-:S05]  /*0760*/  IADD3 R11, P0, R16, R11, RZ ;  /* 0x0000000b100b7210 */ /* 0x001fca0007f1e0ff */
[----:B------:R-:W-:-:S04]  /*0770*/  IMAD.X R13, RZ, RZ, R17, P0 ;  /* 0x000000ffff0d7224 */ /* 0x000fc800000e0611 */
[----:B------:R-:W-:-:S04]  /*0780*/  IMAD.WIDE.U32 R6, R13, R14, RZ ;  /* 0x0000000e0d067225 */ /* 0x000fc800078e00ff */
[----:B------:R-:W-:-:S04]  /*0790*/  IMAD.WIDE.U32 R8, P0, R11, R15, R6 ;  /* 0x0000000f0b087225 */ /* 0x000fc80007800006 */
[----:B------:R-:W-:-:S04]  /*07a0*/  IMAD.WIDE.U32 R6, R11, R14, RZ ;  /* 0x0000000e0b067225 */ /* 0x000fc800078e00ff */
[----:B------:R-:W-:Y:S01]  /*07b0*/  IMAD.X R11, RZ, RZ, RZ, P0 ;  /* 0x000000ffff0b7224 */ /* 0x000fe200000e06ff */
[----:B------:R-:W-:Y:S01]  /*07c0*/  IADD3 RZ, P0, R7, R8, RZ ;  /* 0x0000000807ff7210 */ /* 0x000fe20007f1e0ff */
[----:B------:R-:W-:-:S04]  /*07d0*/  IMAD.MOV.U32 R10, RZ, RZ, R9 ;  /* 0x000000ffff0a7224 */ /* 0x000fc800078e0009 */
[----:B------:R-:W-:-:S08]  /*07e0*/  IMAD.WIDE.U32.X R6, R13, R15, R10, P0 ;  /* 0x0000000f0d067225 */ /* 0x000fd000000e040a */
.L_x_5:
[-CC-:B------:R-:W-:Y:S01]  /*07f0*/  SHF.R.U64 R57, R6, R0.reuse, R7.reuse ;  /* 0x0000000006397219 */ /* 0x180fe20000001207 */
[----:B------:R-:W0:Y:S01]  /*0800*/  LDC R10, c[0x0][0x618] ;  /* 0x00018600ff0a7b82 */ /* 0x000e220000000800 */
[----:B------:R-:W-:Y:S01]  /*0810*/  SHF.R.U32.HI R5, RZ, R0, R7 ;  /* 0x00000000ff057219 */ /* 0x000fe20000011607 */
[----:B------:R-:W-:Y:S01]  /*0820*/  ULDC UR4, c[0x0][0x150] ;  /* 0x0000540000047ab9 */ /* 0x000fe20000000800 */
[----:B------:R-:W-:Y:S02]  /*0830*/  IADD3 R9, P0, RZ, -R57, RZ ;  /* 0x80000039ff097210 */ /* 0x000fe40007f1e0ff */
[----:B------:R-:W-:-:S03]  /*0840*/  I2FP.F32.U32 R0, R4 ;  /* 0x0000000400007245 */ /* 0x000fc60000201000 */
[----:B------:R-:W1:Y:S01]  /*0850*/  LDC.64 R28, c[0x0][0x640] ;  /* 0x00019000ff1c7b82 */ /* 0x000e620000000a00 */
[----:B------:R-:W-:Y:S02]  /*0860*/  IMAD.X R11, RZ, RZ, ~R5, P0 ;  /* 0x000000ffff0b7224 */ /* 0x000fe400000e0e05 */
[----:B------:R-:W-:Y:S01]  /*0870*/  FMUL R0, R0, UR4 ;  /* 0x0000000400007c20 */ /* 0x000fe20008400000 */
[----:B------:R-:W-:Y:S01]  /*0880*/  IMAD.WIDE.U32 R6, R9, R20, R16 ;  /* 0x0000001409067225 */ /* 0x000fe200078e0010 */
[----:B------:R-:W-:-:S03]  /*0890*/  ULDC UR4, c[0x0][0x154] ;  /* 0x0000550000047ab9 */ /* 0x000fc60000000800 */
[----:B------:R-:W-:Y:S01]  /*08a0*/  IMAD R8, R11, R20, RZ ;  /* 0x000000140b087224 */ /* 0x000fe200078e02ff */
[----:B------:R-:W2:Y:S01]  /*08b0*/  LDC R5, c[0x0][0x144] ;  /* 0x00005100ff057b82 */ /* 0x000ea20000000800 */
[----:B------:R-:W3:Y:S02]  /*08c0*/  F2I.U32.TRUNC.NTZ R0, R0 ;  /* 0x0000000000007305 */ /* 0x000ee4000020f000 */
[----:B------:R-:W-:-:S04]  /*08d0*/  IMAD R9, R9, R21, R8 ;  /* 0x0000001509097224 */ /* 0x000fc800078e0208 */
[----:B------:R-:W-:Y:S01]  /*08e0*/  IMAD.IADD R7, R7, 0x1, R9 ;  /* 0x0000000107077824 */ /* 0x000fe200078e0209 */
[----:B------:R-:W4:Y:S01]  /*08f0*/  LDC R12, c[0x0][0x608] ;  /* 0x00018200ff0c7b82 */ /* 0x000f220000000800 */
[----:B------:R-:W-:-:S03]  /*0900*/  IMAD.MOV.U32 R9, RZ, RZ, -0x1 ;  /* 0xffffffffff097424 */ /* 0x000fc600078e00ff */
[-CC-:B0-----:R-:W-:Y:S02]  /*0910*/  SHF.R.U64 R20, R6, R10.reuse, R7.reuse ;  /* 0x0000000a06147219 */ /* 0x181fe40000001207 */
[----:B------:R-:W-:Y:S02]  /*0920*/  I2FP.F32.U32 R6, R3 ;  /* 0x0000000300067245 */ /* 0x000fe40000201000 */
[----:B------:R-:W0:Y:S01]  /*0930*/  LDC R26, c[0x0][0x658] ;  /* 0x00019600ff1a7b82 */ /* 0x000e220000000800 */
[----:B-1----:R-:W-:Y:S01]  /*0940*/  ISETP.NE.U32.AND P0, PT, R28, RZ, PT ;  /* 0x000000ff1c00720c */ /* 0x002fe20003f05070 */
[----:B---3--:R-:W-:Y:S01]  /*0950*/  IMAD.MOV R8, RZ, RZ, -R0 ;  /* 0x000000ffff087224 */ /* 0x008fe200078e0a00 */
[----:B------:R-:W-:Y:S01]  /*0960*/  SHF.R.U32.HI R7, RZ, R10, R7 ;  /* 0x0000000aff077219 */ /* 0x000fe20000011607 */
[----:B------:R-:W-:Y:S01]  /*0970*/  FMUL R6, R6, UR4 ;  /* 0x0000000406067c20 */ /* 0x000fe20008400000 */
[----:B------:R-:W-:-:S03]  /*0980*/  ISETP.NE.AND.EX P0, PT, R29, RZ, PT, P0 ;  /* 0x000000ff1d00720c */ /* 0x000fc60003f05300 */
[----:B------:R-:W1:Y:S01]  /*0990*/  LDC R14, c[0x0][0x148] ;  /* 0x00005200ff0e7b82 */ /* 0x000e620000000800 */
[----:B--2---:R-:W-:-:S07]  /*09a0*/  IMAD R0, R5, R8, R4 ;  /* 0x0000000805007224 */ /* 0x004fce00078e0204 */
[----:B------:R-:W2:Y:S01]  /*09b0*/  LDC R24, c[0x0][0x600] ;  /* 0x00018000ff187b82 */ /* 0x000ea20000000800 */
[-CC-:B----4-:R-:W-:Y:S02]  /*09c0*/  SHF.R.U64 R30, R20, R12.reuse, R7.reuse ;  /* 0x0000000c141e7219 */ /* 0x190fe40000001207 */
[----:B------:R-:W-:Y:S01]  /*09d0*/  SHF.R.U32.HI R5, RZ, R12, R7 ;  /* 0x0000000cff057219 */ /* 0x000fe20000011607 */
[----:B------:R-:W-:Y:S01]  /*09e0*/  IMAD.MOV.U32 R7, RZ, RZ, 0x1 ;  /* 0x00000001ff077424 */ /* 0x000fe200078e00ff */
[----:B------:R3:W4:Y:S03]  /*09f0*/  F2I.U32.TRUNC.NTZ R12, R6 ;  /* 0x00000006000c7305 */ /* 0x000726000020f000 */
[----:B------:R-:W1:Y:S01]  /*0a00*/  LDC R15, c[0x0][0x648] ;  /* 0x00019200ff0f7b82 */ /* 0x000e620000000800 */
[-C--:B0-----:R-:W-:Y:S02]  /*0a10*/  SHF.L.U32 R4, R9, R26.reuse, RZ ;  /* 0x0000001a09047219 */ /* 0x081fe400000006ff */
[----:B------:R-:W-:-:S02]  /*0a20*/  SHF.R.U64 R32, R30, R26, R5 ;  /* 0x0000001a1e207219 */ /* 0x000fc40000001205 */
[----:B------:R-:W-:Y:S02]  /*0a30*/  LOP3.LUT R11, RZ, R4, RZ, 0x33, !PT ;  /* 0x00000004ff0b7212 */ /* 0x000fe400078e33ff */
[-C--:B------:R-:W-:Y:S01]  /*0a40*/  SHF.R.U32.HI R5, RZ, R26.reuse, R5 ;  /* 0x0000001aff057219 */ /* 0x080fe20000011605 */
[----:B------:R-:W0:Y:S01]  /*0a50*/  LDC R21, c[0x0][0x638] ;  /* 0x00018e00ff157b82 */ /* 0x000e220000000800 */
[----:B------:R-:W-:Y:S01]  /*0a60*/  SHF.L.U32 R10, R7, R26, RZ ;  /* 0x0000001a070a7219 */ /* 0x000fe200000006ff */
[----:B------:R-:W-:-:S06]  /*0a70*/  IMAD.MOV.U32 R4, RZ, RZ, R32 ;  /* 0x000000ffff047224 */ /* 0x000fcc00078e0020 */
[----:B------:R-:W0:Y:S01]  /*0a80*/  LDC R58, c[0x0][0x610] ;  /* 0x00018400ff3a7b82 */ /* 0x000e220000000800 */
[----:B---34-:R-:W-:Y:S05]  /*0a90*/  @!P0 BRA `(.L_x_6) ;  /* 0x0000000000288947 */ /* 0x018fea0003800000 */
[----:B------:R-:W3:Y:S02]  /*0aa0*/  LDC R9, c[0x0][0x64c] ;  /* 0x00019300ff097b82 */ /* 0x000ee40000000800 */
[----:B---3--:R-:W-:-:S05]  /*0ab0*/  IADD3 R9, P0, R32, R9, RZ ;  /* 0x0000000920097210 */ /* 0x008fca0007f1e0ff */
        /* <DEDUP_REMOVED lines=8> */
.L_x_6:
[----:B-1----:R-:W-:Y:S01]  /*0b40*/  SHF.R.U64 R4, R4, R15, R5 ;  /* 0x0000000f04047219 */ /* 0x002fe20000001205 */
[----:B--2---:R-:W-:Y:S01]  /*0b50*/  VIADD R5, R24, 0xffffffff ;  /* 0xffffffff18057836 */ /* 0x004fe20000000000 */
[----:B------:R-:W-:Y:S01]  /*0b60*/  LOP3.LUT R11, R30, R11, RZ, 0xc0, !PT ;  /* 0x0000000b1e0b7212 */ /* 0x000fe200078ec0ff */
[----:B------:R-:W-:Y:S02]  /*0b70*/  IMAD.MOV R12, RZ, RZ, -R12 ;  /* 0x000000ffff0c7224 */ /* 0x000fe400078e0a0c */
[----:B------:R-:W-:Y:S01]  /*0b80*/  IMAD.MOV R6, RZ, RZ, -R4 ;  /* 0x000000ffff067224 */ /* 0x000fe200078e0a04 */
[----:B------:R-:W-:Y:S01]  /*0b90*/  LOP3.LUT R5, R20, R5, RZ, 0xc0, !PT ;  /* 0x0000000514057212 */ /* 0x000fe200078ec0ff */
[----:B------:R-:W-:Y:S02]  /*0ba0*/  @P3 IMAD R0, R14, R12, R3 ;  /* 0x0000000c0e003224 */ /* 0x000fe400078e0203 */
[----:B------:R-:W-:Y:S02]  /*0bb0*/  IMAD R11, R10, R4, R11 ;  /* 0x000000040a0b7224 */ /* 0x000fe400078e020b */
[----:B0-----:R-:W-:-:S02]  /*0bc0*/  IMAD R3, R6, R21, R32 ;  /* 0x0000001506037224 */ /* 0x001fc400078e0220 */
[----:B------:R-:W-:Y:S02]  /*0bd0*/  IMAD R58, R11, R58, R0 ;  /* 0x0000003a0b3a7224 */ /* 0x000fe400078e0200 */
[----:B------:R-:W-:Y:S02]  /*0be0*/  IMAD R3, R3, R24, R5 ;  /* 0x0000001803037224 */ /* 0x000fe400078e0205 */
[----:B------:R-:W-:-:S03]  /*0bf0*/  IMAD.MOV.U32 R0, RZ, RZ, 0x1 ;  /* 0x00000001ff007424 */ /* 0x000fc600078e00ff */
[----:B------:R-:W-:Y:S02]  /*0c00*/  SEL R59, R3, R58, !P3 ;  /* 0x0000003a033b7207 */ /* 0x000fe40005800000 */
[----:B------:R-:W-:-:S07]  /*0c10*/  SEL R58, R58, R3, !P3 ;  /* 0x000000033a3a7207 */ /* 0x000fce0005800000 */
.L_x_4:
[----:B------:R-:W-:-:S08]  /*0c20*/  NOP ;  /* 0x0000000000007918 */ /* 0x000fd00000000000 */
[----:B------:R-:W0:Y:S02]  /*0c30*/  USETMAXREG.TRY_ALLOC.CTAPOOL UP0, 0xe8 ;  /* 0x000000e8000079c8 */ /* 0x000e240008000600 */
[----:B0-----:R-:W-:-:S13]  /*0c40*/  PLOP3.LUT P0, PT, PT, PT, UP0, 0x80, 0x0 ;  /* 0x000000000000781c */ /* 0x001fda0003f0f008 */
[----:B------:R-:W-:Y:S05]  /*0c50*/  @!P0 BRA `(.L_x_4) ;  /* 0xfffffffc00f08947 */ /* 0x000fea000383ffff */
[----:B------:R-:W-:Y:S01]  /*0c60*/  ULDC.64 UR4, c[0x0][0x598] ;  /* 0x0001660000047ab9 */ /* 0x000fe20000000a00 */
[----:B------:R-:W-:Y:S01]  /*0c70*/  ULDC.64 UR36, c[0x0][0x208] ;  /* 0x0000820000247ab9 */ /* 0x000fe20000000a00 */
[----:B------:R-:W-:-:S04]  /*0c80*/  ISETP.NE.U32.AND P0, PT, RZ, UR4, PT ;  /* 0x00000004ff007c0c */ /* 0x000fc8000bf05070 */
[----:B------:R-:W-:-:S13]  /*0c90*/  ISETP.NE.AND.EX P0, PT, RZ, UR5, PT, P0 ;  /* 0x00000005ff007c0c */ /* 0x000fda000bf05300 */
[----:B------:R-:W-:Y:S05]  /*0ca0*/  @!P0 BRA `(.L_x_7) ;  /* 0x00000000001c8947 */ /* 0x000fea0003800000 */
[----:B------:R-:W0:Y:S02]  /*0cb0*/  LDC.64 R4, c[0x0][0x598] ;  /* 0x00016600ff047b82 */ /* 0x000e240000000a00 */
[----:B0-----:R-:W2:Y:S02]  /*0cc0*/  LDG.E.64 R4, desc[UR36][R4.64] ;  /* 0x0000002404047981 */ /* 0x001ea4000c1e1b00 */
[----:B--2---:R-:W-:-:S04]  /*0cd0*/  ISETP.NE.U32.AND P0, PT, R4, RZ, PT ;  /* 0x000000ff0400720c */ /* 0x004fc80003f05070 */
[----:B------:R-:W-:-:S13]  /*0ce0*/  ISETP.NE.AND.EX P0, PT, R5, RZ, PT, P0 ;  /* 0x000000ff0500720c */ /* 0x000fda0003f05300 */
[----:B------:R-:W-:Y:S05]  /*0cf0*/  @!P0 BRA `(.L_x_7) ;  /* 0x0000000000088947 */ /* 0x000fea0003800000 */
[----:B------:R0:W5:Y:S01]  /*0d00*/  LD.E R23, desc[UR36][R4.64] ;  /* 0x0000002404177980 */ /* 0x000162000c101900 */
[----:B------:R-:W-:Y:S05]  /*0d10*/  BRA `(.L_x_8) ;  /* 0x0000000000247947 */ /* 0x000fea0003800000 */
.L_x_7:
[----:B------:R-:W-:Y:S02]  /*0d20*/  ULDC.64 UR4, c[0x0][0x588] ;  /* 0x0001620000047ab9 */ /* 0x000fe40000000a00 */
[----:B------:R-:W-:-:S04]  /*0d30*/  ISETP.NE.U32.AND P0, PT, RZ, UR4, PT ;  /* 0x00000004ff007c0c */ /* 0x000fc8000bf05070 */
[----:B------:R-:W-:-:S13]  /*0d40*/  ISETP.NE.AND.EX P0, PT, RZ, UR5, PT, P0 ;  /* 0x00000005ff007c0c */ /* 0x000fda000bf05300 */
[----:B------:R-:W-:Y:S05]  /*0d50*/  @!P0 BRA `(.L_x_9) ;  /* 0x00000000000c8947 */ /* 0x000fea0003800000 */
[----:B------:R-:W0:Y:S02]  /*0d60*/  LDC.64 R4, c[0x0][0x588] ;  /* 0x00016200ff047b82 */ /* 0x000e240000000a00 */
[----:B0-----:R1:W5:Y:S01]  /*0d70*/  LDG.E R23, desc[UR36][R4.64] ;  /* 0x0000002404177981 */ /* 0x001362000c1e1900 */
[----:B------:R-:W-:Y:S05]  /*0d80*/  BRA `(.L_x_8) ;  /* 0x0000000000087947 */ /* 0x000fea0003800000 */
.L_x_9:
[----:B------:R-:W-:Y:S02]  /*0d90*/  ULDC UR4, c[0x0][0x580] ;  /* 0x0001600000047ab9 */ /* 0x000fe40000000800 */
[----:B------:R-:W-:-:S07]  /*0da0*/  IMAD.U32 R23, RZ, RZ, UR4 ;  /* 0x00000004ff177e24 */ /* 0x000fce000f8e00ff */
.L_x_8:
[----:B------:R-:W-:Y:S02]  /*0db0*/  ULDC.64 UR4, c[0x0][0x5a0] ;  /* 0x0001680000047ab9 */ /* 0x000fe40000000a00 */
[----:B------:R-:W-:-:S04]  /*0dc0*/  ISETP.NE.U32.AND P0, PT, RZ, UR4, PT ;  /* 0x00000004ff007c0c */ /* 0x000fc8000bf05070 */
[----:B------:R-:W-:-:S13]  /*0dd0*/  ISETP.NE.AND.EX P0, PT, RZ, UR5, PT, P0 ;  /* 0x00000005ff007c0c */ /* 0x000fda000bf05300 */
[----:B------:R-:W-:Y:S05]  /*0de0*/  @!P0 BRA `(.L_x_10) ;  /* 0x00000000001c8947 */ /* 0x000fea0003800000 */
[----:B01----:R-:W0:Y:S02]  /*0df0*/  LDC.64 R4, c[0x0][0x5a0] ;  /* 0x00016800ff047b82 */ /* 0x003e240000000a00 */
[----:B0-----:R-:W2:Y:S02]  /*0e00*/  LDG.E.64 R4, desc[UR36][R4.64] ;  /* 0x0000002404047981 */ /* 0x001ea4000c1e1b00 */
[----:B--2---:R-:W-:-:S04]  /*0e10*/  ISETP.NE.U32.AND P0, PT, R4, RZ, PT ;  /* 0x000000ff0400720c */ /* 0x004fc80003f05070 */
[----:B------:R-:W-:-:S13]  /*0e20*/  ISETP.NE.AND.EX P0, PT, R5, RZ, PT, P0 ;  /* 0x000000ff0500720c */ /* 0x000fda0003f05300 */
[----:B------:R-:W-:Y:S05]  /*0e30*/  @!P0 BRA `(.L_x_10) ;  /* 0x0000000000088947 */ /* 0x000fea0003800000 */
[----:B------:R0:W5:Y:S01]  /*0e40*/  LD.E R56, desc[UR36][R4.64] ;  /* 0x0000002404387980 */ /* 0x000162000c101900 */
[----:B------:R-:W-:Y:S05]  /*0e50*/  BRA `(.L_x_11) ;  /* 0x0000000000247947 */ /* 0x000fea0003800000 */
.L_x_10:
[----:B------:R-:W-:Y:S02]  /*0e60*/  ULDC.64 UR4, c[0x0][0x590] ;  /* 0x0001640000047ab9 */ /* 0x000fe40000000a00 */
[----:B------:R-:W-:-:S04]  /*0e70*/  ISETP.NE.U32.AND P0, PT, RZ, UR4, PT ;  /* 0x00000004ff007c0c */ /* 0x000fc8000bf05070 */
[----:B------:R-:W-:-:S13]  /*0e80*/  ISETP.NE.AND.EX P0, PT, RZ, UR5, PT, P0 ;  /* 0x00000005ff007c0c */ /* 0x000fda000bf05300 */
[----:B------:R-:W-:Y:S05]  /*0e90*/  @!P0 BRA `(.L_x_12) ;  /* 0x00000000000c8947 */ /* 0x000fea0003800000 */
[----:B01----:R-:W0:Y:S02]  /*0ea0*/  LDC.64 R4, c[0x0][0x590] ;  /* 0x00016400ff047b82 */ /* 0x003e240000000a00 */
[----:B0-----:R1:W5:Y:S01]  /*0eb0*/  LDG.E R56, desc[UR36][R4.64] ;  /* 0x0000002404387981 */ /* 0x001362000c1e1900 */
[----:B------:R-:W-:Y:S05]  /*0ec0*/  BRA `(.L_x_11) ;  /* 0x0000000000087947 */ /* 0x000fea0003800000 */
.L_x_12:
[----:B------:R-:W-:Y:S02]  /*0ed0*/  ULDC UR4, c[0x0][0x584] ;  /* 0x0001610000047ab9 */ /* 0x000fe40000000800 */
[----:B------:R-:W-:-:S07]  /*0ee0*/  IMAD.U32 R56, RZ, RZ, UR4 ;  /* 0x00000004ff387e24 */ /* 0x000fce000f8e00ff */
.L_x_11:
[----:B------:R-:W-:-:S13]  /*0ef0*/  LOP3.LUT P0, RZ, R0, 0xff, RZ, 0xc0, !PT ;  /* 0x000000ff00ff7812 */ /* 0x000fda000780c0ff */
[----:B------:R-:W-:Y:S05]  /*0f00*/  @!P0 EXIT ;  /* 0x000000000000894d */ /* 0x000fea0003800000 */
[----:B------:R-:W-:Y:S01]  /*0f10*/  ULDC UR4, c[0x0][0x28c] ;  /* 0x0000a30000047ab9 */ /* 0x000fe20000000800 */
[----:B------:R-:W-:Y:S01]  /*0f20*/  LOP3.LUT R62, R19, 0x1, RZ, 0xfc, !PT ;  /* 0x00000001133e7812 */ /* 0x000fe200078efcff */
[----:B------:R-:W-:Y:S01]  /*0f30*/  UIADD3 UR4, UR4, 0x3f, URZ ;  /* 0x0000003f04047890 */ /* 0x000fe2000fffe03f */
[----:B------:R-:W-:Y:S01]  /*0f40*/  UMOV UR38, URZ ;  /* 0x0000003f00267c82 */ /* 0x000fe20008000000 */
[----:B------:R-:W-:Y:S02]  /*0f50*/  UMOV UR39, URZ ;  /* 0x0000003f00277c82 */ /* 0x000fe40008000000 */
[----:B------:R-:W-:-:S04]  /*0f60*/  USHF.R.S32.HI UR5, URZ, 0x1f, UR4 ;  /* 0x0000001f3f057899 */ /* 0x000fc80008011404 */
[----:B------:R-:W-:-:S04]  /*0f70*/  ULEA.HI UR5, UR5, UR4, URZ, 0x6 ;  /* 0x0000000405057291 */ /* 0x000fc8000f8f303f */
[----:B------:R-:W-:-:S12]  /*0f80*/  USHF.R.S32.HI UR40, URZ, 0x6, UR5 ;  /* 0x000000063f287899 */ /* 0x000fd80008011405 */
.L_x_94:
[----:B------:R-:W-:Y:S01]  /*0f90*/  LOP3.LUT R0, R18, 0x80, RZ, 0xc0, !PT ;  /* 0x0000008012007812 */ /* 0x000fe200078ec0ff */
[----:B--2---:R-:W2:Y:S01]  /*0fa0*/  S2UR UR7, SR_CgaCtaId ;  /* 0x00000000000779c3 */ /* 0x004ea20000008800 */
[----:B------:R-:W-:Y:S02]  /*0fb0*/  UMOV UR6, 0x400 ;  /* 0x0000040000067882 */ /* 0x000fe40000000000 */
[----:B------:R-:W-:-:S06]  /*0fc0*/  SHF.R.U32.HI R0, RZ, 0x7, R0 ;  /* 0x00000007ff007819 */ /* 0x000fcc0000011600 */
[----:B---3--:R-:W3:Y:S01]  /*0fd0*/  SHFL.IDX PT, R0, R0, RZ, 0x1f ;  /* 0x00001fff00007589 */ /* 0x008ee200000e0000 */
[----:B--2---:R-:W-:Y:S01]  /*0fe0*/  ULEA UR42, UR7, UR6, 0x18 ;  /* 0x00000006072a7291 */ /* 0x004fe2000f8ec03f */
[----:B---3--:R-:W-:-:S13]  /*0ff0*/  R2UR UR4, R0 ;  /* 0x00000000000472ca */ /* 0x008fda00000e0000 */
[----:B------:R-:W-:-:S04]  /*1000*/  ULEA.HI UR5, UR4, UR4, URZ, 0x1 ;  /* 0x0000000404057291 */ /* 0x000fc8000f8f083f */
[----:B------:R-:W-:-:S04]  /*1010*/  ULOP3.LUT UR5, UR5, 0x7fffe, URZ, 0xc0, !UPT ;  /* 0x0007fffe05057892 */ /* 0x000fc8000f8ec03f */
[----:B------:R-:W-:-:S03]  /*1020*/  UIADD3 UR5, UR4, -UR5, URZ ;  /* 0x8000000504057290 */ /* 0x000fc6000fffe03f */
[----:B------:R-:W-:Y:S01]  /*1030*/  ULDC UR4, c[0x0][0x28c] ;  /* 0x0000a30000047ab9 */ /* 0x000fe20000000800 */
[----:B------:R-:W-:Y:S01]  /*1040*/  ULEA UR5, UR5, UR42, 0xd ;  /* 0x0000002a05057291 */ /* 0x000fe2000f8e683f */
[----:B------:R-:W-:-:S03]  /*1050*/  ISETP.LT.AND P0, PT, RZ, UR4, PT ;  /* 0x00000004ff007c0c */ /* 0x000fc6000bf01270 */
[----:B------:R-:W-:-:S04]  /*1060*/  UIADD3 UR5, UR5, 0x180, URZ ;  /* 0x0000018005057890 */ /* 0x000fc8000fffe03f */
[----:B------:R-:W-:-:S04]  /*1070*/  USHF.R.U32.HI UR5, URZ, 0x4, UR5 ;  /* 0x000000043f057899 */ /* 0x000fc80008011605 */
[----:B------:R-:W-:Y:S02]  /*1080*/  ULOP3.LUT UR41, UR5, 0x3fff, URZ, 0xc0, !UPT ;  /* 0x00003fff05297892 */ /* 0x000fe4000f8ec03f */
[----:B-1--45:R-:W-:Y:S10]  /*1090*/  @P0 BRA `(.L_x_13) ;  /* 0x0000000000400947 */ /* 0x032ff40003800000 */
[----:B------:R-:W-:Y:S01]  /*10a0*/  MOV R0, 0x0 ;  /* 0x0000000000007802 */ /* 0x000fe20000000f00 */
[----:B------:R-:W-:Y:S01]  /*10b0*/  ULDC.64 UR4, c[0x4][0x68] ;  /* 0x01001a0000047ab9 */ /* 0x000fe20000000a00 */
[----:B------:R-:W-:Y:S01]  /*10c0*/  ULDC.64 UR6, c[0x4][0x8] ;  /* 0x0100020000067ab9 */ /* 0x000fe20000000a00 */
[----:B01----:R-:W-:Y:S01]  /*10d0*/  IMAD.U32 R4, RZ, RZ, UR4 ;  /* 0x00000004ff047e24 */ /* 0x003fe2000f8e00ff */
[----:B------:R0:W1:Y:S01]  /*10e0*/  LDC.64 R14, c[0x4][R0] ;  /* 0x01000000000e7b82 */ /* 0x0000620000000a00 */
[----:B------:R-:W-:Y:S01]  /*10f0*/  IMAD.U32 R5, RZ, RZ, UR5 ;  /* 0x00000005ff057e24 */ /* 0x000fe2000f8e00ff */
[----:B------:R-:W-:Y:S01]  /*1100*/  ULDC.64 UR4, c[0x4][0x70] ;  /* 0x01001c0000047ab9 */ /* 0x000fe20000000a00 */
[----:B------:R-:W-:Y:S02]  /*1110*/  IMAD.U32 R10, RZ, RZ, UR6 ;  /* 0x00000006ff0a7e24 */ /* 0x000fe4000f8e00ff */
[----:B------:R-:W-:Y:S02]  /*1120*/  IMAD.U32 R6, RZ, RZ, UR4 ;  /* 0x00000004ff067e24 */ /* 0x000fe4000f8e00ff */
[----:B------:R-:W-:-:S02]  /*1130*/  IMAD.U32 R7, RZ, RZ, UR5 ;  /* 0x00000005ff077e24 */ /* 0x000fc4000f8e00ff */
[----:B------:R-:W-:Y:S02]  /*1140*/  IMAD.U32 R11, RZ, RZ, UR7 ;  /* 0x00000007ff0b7e24 */ /* 0x000fe4000f8e00ff */
[----:B------:R-:W-:Y:S02]  /*1150*/  IMAD.MOV.U32 R8, RZ, RZ, 0x1e1 ;  /* 0x000001e1ff087424 */ /* 0x000fe400078e00ff */
[----:B------:R-:W-:Y:S02]  /*1160*/  IMAD.MOV.U32 R12, RZ, RZ, 0x1 ;  /* 0x00000001ff0c7424 */ /* 0x000fe400078e00ff */
[----:B0-----:R-:W-:-:S07]  /*1170*/  IMAD.MOV.U32 R13, RZ, RZ, RZ ;  /* 0x000000ffff0d7224 */ /* 0x001fce00078e00ff */
[----:B------:R-:W-:-:S07]  /*1180*/  LEPC R20, `(.L_x_13) ;  /* 0x000000001014794e */ /* 0x000fce0000000000 */
[----:B-1---5:R-:W-:Y:S05]  /*1190*/  CALL.ABS.NOINC R14 ;  /* 0x000000000e007343 */ /* 0x022fea0003c00000 */
.L_x_13:
[----:B------:R-:W-:-:S13]  /*11a0*/  ISETP.NE.AND P0, PT, R62, 0x3, PT ;  /* 0x000000033e00780c */ /* 0x000fda0003f05270 */
[----:B------:R-:W-:Y:S05]  /*11b0*/  @!P0 BRA `(.L_x_14) ;  /* 0x0000000000048947 */ /* 0x000fea0003800000 */
[----:B------:R-:W-:Y:S01]  /*11c0*/  BPT.TRAP 0x1 ;  /* 0x000000040000795c */ /* 0x000fe20000300000 */
.L_x_14:
[----:B------:R-:W-:Y:S02]  /*11d0*/  IMAD.U32 R3, RZ, RZ, UR39 ;  /* 0x00000027ff037e24 */ /* 0x000fe4000f8e00ff */
[----:B------:R-:W-:-:S03]  /*11e0*/  IMAD.U32 R0, RZ, RZ, UR38 ;  /* 0x00000026ff007e24 */ /* 0x000fc6000f8e00ff */
[----:B------:R-:W-:Y:S02]  /*11f0*/  LEA R3, R3, UR42, 0x3 ;  /* 0x0000002a03037c11 */ /* 0x000fe4000f8e18ff */
[----:B------:R-:W-:-:S04]  /*1200*/  SHF.L.U32 R0, R0, 0x1f, RZ ;  /* 0x0000001f00007819 */ /* 0x000fc800000006ff */
[----:B------:R2:W3:Y:S01]  /*1210*/  SYNCS.PHASECHK.TRANS64.TRYWAIT P1, [R3+URZ], R0 ;  /* 0x00000000030075a7 */ /* 0x0004e2000802017f */
[----:B------:R-:W-:Y:S05]  /*1220*/  @!P0 BRA `(.L_x_15) ;  /* 0x0000000000048947 */ /* 0x000fea0003800000 */
[----:B------:R-:W-:Y:S01]  /*1230*/  BPT.TRAP 0x1 ;  /* 0x000000040000795c */ /* 0x000fe20000300000 */
.L_x_15:
[----:B---3--:R-:W-:Y:S05]  /*1240*/  @P1 BRA `(.L_x_16) ;  /* 0x0000000000081947 */ /* 0x008fea0003800000 */
[----:B------:R-:W3:Y:S02]  /*1250*/  SYNCS.PHASECHK.TRANS64.TRYWAIT P1, [R3+URZ], R0 ;  /* 0x00000000030075a7 */ /* 0x000ee4000802017f */
[----:B---3--:R-:W-:Y:S05]  /*1260*/  @!P1 BRA `(.L_x_17) ;  /* 0x0000004c001c9947 */ /* 0x008fea0003800000 */
.L_x_16:
[----:B------:R-:W-:-:S04]  /*1270*/  UISETP.LT.AND UP0, UPT, UR40, 0x1, UPT ;  /* 0x000000012800788c */ /* 0x000fc8000bf01270 */
[----:B------:R-:W-:-:S04]  /*1280*/  USEL UR4, UR40, 0x1, UP0 ;  /* 0x0000000128047887 */ /* 0x000fc80008000000 */
[----:B------:R-:W-:-:S06]  /*1290*/  UIADD3 UR4, UR40, -UR4, URZ ;  /* 0x8000000428047290 */ /* 0x000fcc000fffe03f */
[----:B--23--:R-:W-:Y:S01]  /*12a0*/  IMAD.U32 R0, RZ, RZ, UR4 ;  /* 0x00000004ff007e24 */ /* 0x00cfe2000f8e00ff */
[----:B------:R-:W-:Y:S05]  /*12b0*/  WARPSYNC.ALL ;  /* 0x0000000000007948 */ /* 0x000fea0003800000 */
[----:B------:R-:W-:Y:S01]  /*12c0*/  ISETP.GE.AND P1, PT, R0, 0x1, PT ;  /* 0x000000010000780c */ /* 0x000fe20003f26270 */
[----:B------:R-:W-:Y:S01]  /*12d0*/  UIADD3 UR4, UR42, 0x1c180, URZ ;  /* 0x0001c1802a047890 */ /* 0x000fe2000fffe03f */
[----:B------:R-:W-:Y:S01]  /*12e0*/  WARPGROUP.ARRIVE ;  /* 0x00000000000079c5 */ /* 0x000fe20000000000 */
[----:B------:R-:W-:Y:S01]  /*12f0*/  UMOV UR9, 0x40000040 ;  /* 0x4000004000097882 */ /* 0x000fe20000000000 */
[----:B------:R-:W-:Y:S01]  /*1300*/  UMOV UR11, 0x40000040 ;  /* 0x40000040000b7882 */ /* 0x000fe20000000000 */
[----:B------:R-:W-:-:S04]  /*1310*/  USHF.R.U32.HI UR4, URZ, 0x4, UR4 ;  /* 0x000000043f047899 */ /* 0x000fc80008011604 */
[----:B------:R-:W-:Y:S02]  /*1320*/  ULOP3.LUT UR5, UR4, 0x3fff, URZ, 0xc0, !UPT ;  /* 0x00003fff04057892 */ /* 0x000fe4000f8ec03f */
[----:B------:R-:W-:Y:S02]  /*1330*/  ULOP3.LUT UR4, UR41, 0x10000, URZ, 0xfc, !UPT ;  /* 0x0001000029047892 */ /* 0x000fe4000f8efc3f */
[----:B------:R-:W-:Y:S02]  /*1340*/  ULOP3.LUT UR5, UR5, 0x10000, URZ, 0xfc, !UPT ;  /* 0x0001000005057892 */ /* 0x000fe4000f8efc3f */
[----:B------:R-:W-:Y:S02]  /*1350*/  ULEA UR6, UR39, UR4, 0xa ;  /* 0x0000000427067291 */ /* 0x000fe4000f8e503f */
[----:B------:R-:W-:-:S05]  /*1360*/  ULEA UR7, UR39, UR5, 0x9 ;  /* 0x0000000527077291 */ /* 0x000fca000f8e483f */
[----:B------:R-:W-:Y:S02]  /*1370*/  UMOV UR8, UR6 ;  /* 0x0000000600087c82 */ /* 0x000fe40008000000 */
[----:B------:R-:W-:Y:S02]  /*1380*/  UMOV UR10, UR7 ;  /* 0x00000007000a7c82 */ /* 0x000fe40008000000 */
[----:B------:R-:W-:Y:S01]  /*1390*/  HGMMA.64x64x16.F32.BF16 R24, gdesc[UR8], RZ, !UPT, gsb0 ;  /* 0x00e00000081879f0 */ /* 0x000fe2000c0018ff */
[----:B------:R-:W-:Y:S02]  /*13a0*/  UIADD3 UR8, UR6, 0x2, URZ ;  /* 0x0000000206087890 */ /* 0x000fe4000fffe03f */
[----:B------:R-:W-:Y:S01]  /*13b0*/  UIADD3 UR10, UR7, 0x2, URZ ;  /* 0x00000002070a7890 */ /* 0x000fe2000fffe03f */
[----:B------:R-:W-:Y:S01]  /*13c0*/  UMOV UR9, 0x40000040 ;  /* 0x4000004000097882 */ /* 0x000fe20000000000 */
[----:B------:R-:W-:Y:S01]  /*13d0*/  UMOV UR11, 0x40000040 ;  /* 0x40000040000b7882 */ /* 0x000fe20000000000 */
[----:B------:R-:W-:-:S02]  /*13e0*/  WARPGROUP.DEPBAR.LE gsb0, 0x0 ;  /* 0x00008000000079c5 */ /* 0x000fc40000010000 */
[----:B------:R-:W-:-:S06]  /*13f0*/  WARPGROUP.ARRIVE ;  /* 0x00000000000079c5 */ /* 0x000fcc0000000000 */
[----:B------:R-:W-:Y:S01]  /*1400*/  HGMMA.64x64x16.F32.BF16 R24, gdesc[UR8], R24, gsb0 ;  /* 0x00e00000081879f0 */ /* 0x000fe20008001818 */
[----:B------:R-:W-:Y:S02]  /*1410*/  UIADD3 UR8, UR6, 0x4, URZ ;  /* 0x0000000406087890 */ /* 0x000fe4000fffe03f */
[----:B------:R-:W-:Y:S01]  /*1420*/  UIADD3 UR10, UR7, 0x4, URZ ;  /* 0x00000004070a7890 */ /* 0x000fe2000fffe03f */
[----:B------:R-:W-:Y:S01]  /*1430*/  UMOV UR9, 0x40000040 ;  /* 0x4000004000097882 */ /* 0x000fe20000000000 */
[----:B------:R-:W-:Y:S01]  /*1440*/  UMOV UR11, 0x40000040 ;  /* 0x40000040000b7882 */ /* 0x000fe20000000000 */
[----:B------:R-:W-:Y:S02]  /*1450*/  WARPGROUP.DEPBAR.LE gsb0, 0x0 ;  /* 0x00008000000079c5 */ /* 0x000fe40000010000 */
        /* <DEDUP_REMOVED lines=8> */
[----:B------:R-:W-:Y:S03]  /*14e0*/  HGMMA.64x64x16.F32.BF16 R24, gdesc[UR8], R24, gsb0 ;  /* 0x00e00000081879f0 */ /* 0x000fe60008001818 */
[----:B------:R-:W-:Y:S02]  /*14f0*/  WARPGROUP.DEPBAR.LE gsb0, 0x0 ;  /* 0x00008000000079c5 */ /* 0x000fe40000010000 */
[----:B------:R-:W-:Y:S05]  /*1500*/  @!P1 BRA `(.L_x_18) ;  /* 0x0000000400189947 */ /* 0x000fea0003800000 */
[----:B------:R-:W-:-:S04]  /*1510*/  UIADD3 UR6, UR39, 0x1, URZ ;  /* 0x0000000127067890 */ /* 0x000fc8000fffe03f */
[----:B------:R-:W-:-:S04]  /*1520*/  UISETP.NE.AND UP0, UPT, UR6, 0x7, UPT ;  /* 0x000000070600788c */ /* 0x000fc8000bf05270 */
[----:B------:R-:W-:Y:S02]  /*1530*/  USEL UR7, URZ, 0x1, UP0 ;  /* 0x000000013f077887 */ /* 0x000fe40008000000 */
[----:B------:R-:W-:Y:S02]  /*1540*/  USEL UR6, UR6, URZ, UP0 ;  /* 0x0000003f06067287 */ /* 0x000fe40008000000 */
[----:B------:R-:W-:-:S06]  /*1550*/  ULOP3.LUT UR7, UR38, UR7, URZ, 0x3c, !UPT ;  /* 0x0000000726077292 */ /* 0x000fcc000f8e3c3f */
[----:B01----:R-:W-:Y:S01]  /*1560*/  IMAD.U32 R5, RZ, RZ, UR7 ;  /* 0x00000007ff057e24 */ /* 0x003fe2000f8e00ff */
[----:B------:R-:W-:-:S06]  /*1570*/  UMOV UR7, UR39 ;  /* 0x0000002700077c82 */ /* 0x000fcc0008000000 */
.L_x_25:
[----:B01----:R-:W-:Y:S05]  /*1580*/  @!P0 BRA `(.L_x_19) ;  /* 0x0000000000048947 */ /* 0x003fea0003800000 */
[----:B------:R-:W-:Y:S01]  /*1590*/  BPT.TRAP 0x1 ;  /* 0x000000040000795c */ /* 0x000fe20000300000 */
.L_x_19:
[----:B------:R-:W0:Y:S01]  /*15a0*/  S2UR UR9, SR_CgaCtaId ;  /* 0x00000000000979c3 */ /* 0x000e220000008800 */
[----:B------:R-:W-:Y:S01]  /*15b0*/  UMOV UR8, 0x400 ;  /* 0x0000040000087882 */ /* 0x000fe20000000000 */
[----:B------:R-:W-:Y:S01]  /*15c0*/  SHF.L.U32 R3, R5, 0x1f, RZ ;  /* 0x0000001f05037819 */ /* 0x000fe200000006ff */
[----:B0-----:R-:W-:-:S04]  /*15d0*/  ULEA UR14, UR9, UR8, 0x18 ;  /* 0x00000008090e7291 */ /* 0x001fc8000f8ec03f */
[----:B------:R-:W-:-:S09]  /*15e0*/  ULEA UR8, UR6, UR14, 0x3 ;  /* 0x0000000e06087291 */ /* 0x000fd2000f8e183f */
[----:B------:R0:W1:Y:S01]  /*15f0*/  SYNCS.PHASECHK.TRANS64.TRYWAIT P1, [UR8], R3 ;  /* 0x00000003ff0075a7 */ /* 0x0000620008020148 */
[----:B------:R-:W-:Y:S05]  /*1600*/  @!P0 BRA `(.L_x_20) ;  /* 0x0000000000048947 */ /* 0x000fea0003800000 */
[----:B------:R-:W-:Y:S01]  /*1610*/  BPT.TRAP 0x1 ;  /* 0x000000040000795c */ /* 0x000fe20000300000 */
.L_x_20:
[----:B-1----:R-:W-:Y:S05]  /*1620*/  @P1 BRA `(.L_x_21) ;  /* 0x0000000000081947 */ /* 0x002fea0003800000 */
[----:B------:R-:W1:Y:S02]  /*1630*/  SYNCS.PHASECHK.TRANS64.TRYWAIT P1, [UR8], R3 ;  /* 0x00000003ff0075a7 */ /* 0x000e640008020148 */
[----:B-1----:R-:W-:Y:S05]  /*1640*/  @!P1 BRA `(.L_x_22) ;  /* 0x0000004800389947 */ /* 0x002fea0003800000 */
.L_x_21:
[----:B------:R-:W-:Y:S01]  /*1650*/  ULEA UR12, UR6, UR4, 0xa ;  /* 0x00000004060c7291 */ /* 0x000fe2000f8e503f */
[----:B------:R-:W-:Y:S01]  /*1660*/  WARPGROUP.ARRIVE ;  /* 0x00000000000079c5 */ /* 0x000fe20000000000 */
[----:B------:R-:W-:Y:S01]  /*1670*/  ULEA UR13, UR6, UR5, 0x9 ;  /* 0x00000005060d7291 */ /* 0x000fe2000f8e483f */
[----:B------:R-:W-:Y:S01]  /*1680*/  UMOV UR9, 0x40000040 ;  /* 0x4000004000097882 */ /* 0x000fe20000000000 */
[----:B------:R-:W-:-:S03]  /*1690*/  UMOV UR11, 0x40000040 ;  /* 0x40000040000b7882 */ /* 0x000fc60000000000 */
[----:B------:R-:W-:Y:S02]  /*16a0*/  UMOV UR8, UR12 ;  /* 0x0000000c00087c82 */ /* 0x000fe40008000000 */
[----:B------:R-:W-:Y:S02]  /*16b0*/  UMOV UR10, UR13 ;  /* 0x0000000d000a7c82 */ /* 0x000fe40008000000 */
[----:B------:R-:W-:Y:S01]  /*16c0*/  HGMMA.64x64x16.F32.BF16 R24, gdesc[UR8], R24, gsb0 ;  /* 0x00e00000081879f0 */ /* 0x000fe20008001818 */
        /* <DEDUP_REMOVED lines=23> */
[----:B------:R-:W-:Y:S01]  /*1840*/  BPT.TRAP 0x1 ;  /* 0x000000040000795c */ /* 0x000fe20000300000 */
.L_x_23:
[----:B------:R-:W-:Y:S01]  /*1850*/  ULEA UR8, UR7, UR14, 0x3 ;  /* 0x0000000e07087291 */ /* 0x000fe2000f8e183f */
[----:B------:R-:W-:-:S03]  /*1860*/  ISETP.GT.U32.AND P1, PT, R19, 0x1, PT ;  /* 0x000000011300780c */ /* 0x000fc60003f24070 */
[----:B------:R-:W-:-:S04]  /*1870*/  UIADD3 UR8, UR8, 0x38, URZ ;  /* 0x0000003808087890 */ /* 0x000fc8000fffe03f */
[----:B------:R-:W-:-:S09]  /*1880*/  UPRMT UR8, URZ, 0x654, UR8 ;  /* 0x000006543f087896 */ /* 0x000fd20008000008 */
[----:B------:R-:W-:Y:S01]  /*1890*/  SYNCS.ARRIVE.TRANS64.RED.A1T0 RZ, [UR8], RZ ;  /* 0x000000ffffff79a7 */ /* 0x000fe20008100408 */
[----:B------:R-:W-:Y:S05]  /*18a0*/  @P1 BRA `(.L_x_24) ;  /* 0x0000000000041947 */ /* 0x000fea0003800000 */
[----:B------:R-:W-:Y:S01]  /*18b0*/  BPT.TRAP 0x1 ;  /* 0x000000040000795c */ /* 0x000fe20000300000 */
.L_x_24:
[----:B------:R-:W-:Y:S01]  /*18c0*/  UIADD3 UR6, UR6, 0x1, URZ ;  /* 0x0000000106067890 */ /* 0x000fe2000fffe03f */
[C---:B------:R-:W-:Y:S01]  /*18d0*/  ISETP.GT.AND P1, PT, R0.reuse, 0x1, PT ;  /* 0x000000010000780c */ /* 0x040fe20003f24270 */
[----:B------:R-:W-:Y:S01]  /*18e0*/  UIADD3 UR7, UR7, 0x1, URZ ;  /* 0x0000000107077890 */ /* 0x000fe2000fffe03f */
[----:B------:R-:W-:Y:S01]  /*18f0*/  VIADD R0, R0, 0xffffffff ;  /* 0xffffffff00007836 */ /* 0x000fe20000000000 */
[----:B------:R-:W-:Y:S02]  /*1900*/  UISETP.NE.AND UP0, UPT, UR6, 0x7, UPT ;  /* 0x000000070600788c */ /* 0x000fe4000bf05270 */
[----:B------:R-:W-:Y:S02]  /*1910*/  UISETP.NE.AND UP1, UPT, UR7, 0x7, UPT ;  /* 0x000000070700788c */ /* 0x000fe4000bf25270 */
[----:B------:R-:W-:Y:S02]  /*1920*/  USEL UR8, URZ, 0x1, UP0 ;  /* 0x000000013f087887 */ /* 0x000fe40008000000 */
[----:B------:R-:W-:-:S02]  /*1930*/  USEL UR6, UR6, URZ, UP0 ;  /* 0x0000003f06067287 */ /* 0x000fc40008000000 */
[----:B------:R-:W-:Y:S02]  /*1940*/  USEL UR7, UR7, URZ, UP1 ;  /* 0x0000003f07077287 */ /* 0x000fe40008800000 */
[----:B------:R-:W-:Y:S01]  /*1950*/  LOP3.LUT R5, R5, UR8, RZ, 0x3c, !PT ;  /* 0x0000000805057c12 */ /* 0x000fe2000f8e3cff */
[----:B------:R-:W-:Y:S09]  /*1960*/  @P1 BRA `(.L_x_25) ;  /* 0xfffffffc00041947 */ /* 0x000ff2000383ffff */
.L_x_18:
[----:B------:R-:W2:Y:S02]  /*1970*/  LDC R0, c[0x0][0x28c] ;  /* 0x0000a300ff007b82 */ /* 0x000ea40000000800 */
[----:B--2---:R-:W-:-:S13]  /*1980*/  ISETP.GE.AND P1, PT, R0, 0x1, PT ;  /* 0x000000010000780c */ /* 0x004fda0003f26270 */
[----:B------:R-:W-:Y:S05]  /*1990*/  @!P1 BRA `(.L_x_26) ;  /* 0x0000000000509947 */ /* 0x000fea0003800000 */
[----:B------:R-:W-:Y:S05]  /*19a0*/  @!P0 BRA `(.L_x_27) ;  /* 0x0000000000048947 */ /* 0x000fea0003800000 */
[----:B------:R-:W-:Y:S01]  /*19b0*/  BPT.TRAP 0x1 ;  /* 0x000000040000795c */ /* 0x000fe20000300000 */
.L_x_27:
[----:B------:R-:W-:Y:S01]  /*19c0*/  UISETP.LT.AND UP0, UPT, UR40, 0x1, UPT ;  /* 0x000000012800788c */ /* 0x000fe2000bf01270 */
[----:B------:R-:W2:Y:S01]  /*19d0*/  S2UR UR7, SR_CgaCtaId ;  /* 0x00000000000779c3 */ /* 0x000ea20000008800 */
[----:B------:R-:W-:Y:S02]  /*19e0*/  ISETP.GT.U32.AND P0, PT, R19, 0x1, PT ;  /* 0x000000011300780c */ /* 0x000fe40003f04070 */
[----:B------:R-:W-:-:S04]  /*19f0*/  USEL UR6, UR40, 0x1, UP0 ;  /* 0x0000000128067887 */ /* 0x000fc80008000000 */
[----:B------:R-:W-:-:S04]  /*1a00*/  UIADD3 UR6, UR39, UR40, -UR6 ;  /* 0x0000002827067290 */ /* 0x000fc8000fffe806 */
[----:B------:R-:W-:-:S04]  /*1a10*/  UIMAD.WIDE.U32 UR4, UR6, 0x24924925, URZ ;  /* 0x24924925060478a5 */ /* 0x000fc8000f8e003f */
[----:B------:R-:W-:-:S04]  /*1a20*/  UIADD3 UR4, UR6, -UR5, URZ ;  /* 0x8000000506047290 */ /* 0x000fc8000fffe03f */
[----:B------:R-:W-:-:S03]  /*1a30*/  ULEA.HI UR4, UR4, UR5, URZ, 0x1f ;  /* 0x0000000504047291 */ /* 0x000fc6000f8ff83f */
[----:B------:R-:W-:Y:S01]  /*1a40*/  UMOV UR5, 0x400 ;  /* 0x0000040000057882 */ /* 0x000fe20000000000 */
[----:B------:R-:W-:Y:S02]  /*1a50*/  USHF.R.U32.HI UR4, URZ, 0x2, UR4 ;  /* 0x000000023f047899 */ /* 0x000fe40008011604 */
[----:B--2---:R-:W-:Y:S02]  /*1a60*/  ULEA UR5, UR7, UR5, 0x18 ;  /* 0x0000000507057291 */ /* 0x004fe4000f8ec03f */
[----:B------:R-:W-:-:S04]  /*1a70*/  UIMAD UR4, UR4, -0x7, UR6 ;  /* 0xfffffff9040478a4 */ /* 0x000fc8000f8e0206 */
[----:B------:R-:W-:-:S04]  /*1a80*/  ULEA UR4, UR4, UR5, 0x3 ;  /* 0x0000000504047291 */ /* 0x000fc8000f8e183f */
[----:B------:R-:W-:-:S04]  /*1a90*/  UIADD3 UR4, UR4, 0x38, URZ ;  /* 0x0000003804047890 */ /* 0x000fc8000fffe03f */
[----:B------:R-:W-:-:S09]  /*1aa0*/  UPRMT UR4, URZ, 0x654, UR4 ;  /* 0x000006543f047896 */ /* 0x000fd20008000004 */
[----:B------:R-:W-:Y:S01]  /*1ab0*/  SYNCS.ARRIVE.TRANS64.RED.A1T0 RZ, [UR4], RZ ;  /* 0x000000ffffff79a7 */ /* 0x000fe20008100404 */
[----:B------:R-:W-:Y:S05]  /*1ac0*/  @P0 BRA `(.L_x_26) ;  /* 0x0000000000040947 */ /* 0x000fea0003800000 */
[----:B------:R-:W-:Y:S01]  /*1ad0*/  BPT.TRAP 0x1 ;  /* 0x000000040000795c */ /* 0x000fe20000300000 */
.L_x_26:
[----:B------:R-:W2:Y:S01]  /*1ae0*/  LDC R6, c[0x0][0x288] ;  /* 0x0000a200ff067b82 */ /* 0x000ea20000000800 */
[----:B01----:R-:W-:Y:S01]  /*1af0*/  SHF.R.U32.HI R3, RZ, 0x2, R18 ;  /* 0x00000002ff037819 */ /* 0x003fe20000011612 */
[----:B------:R-:W-:Y:S01]  /*1b00*/  IMAD.SHL.U32 R59, R59, 0x40, RZ ;  /* 0x000000403b3b7824 */ /* 0x000fe200078e00ff */
[C---:B------:R-:W-:Y:S01]  /*1b10*/  LOP3.LUT R4, R18.reuse, 0x60, RZ, 0xc0, !PT ;  /* 0x0000006012047812 */ /* 0x040fe200078ec0ff */
[----:B------:R-:W-:Y:S01]  /*1b20*/  UIADD3 UR39, UR40, UR39, URZ ;  /* 0x0000002728277290 */ /* 0x000fe2000fffe03f */
[----:B------:R-:W-:Y:S01]  /*1b30*/  LOP3.LUT R3, R3, 0x7, RZ, 0xc0, !PT ;  /* 0x0000000703037812 */ /* 0x000fe200078ec0ff */
[----:B------:R-:W-:Y:S01]  /*1b40*/  IMAD.SHL.U32 R10, R18, 0x2, RZ ;  /* 0x00000002120a7824 */ /* 0x000fe200078e00ff */
[----:B------:R-:W-:Y:S01]  /*1b50*/  SHF.R.U32.HI R4, RZ, 0x1, R4 ;  /* 0x00000001ff047819 */ /* 0x000fe20000011604 */
[----:B------:R-:W-:Y:S01]  /*1b60*/  UISETP.GT.U32.AND UP0, UPT, UR39, 0x6, UPT ;  /* 0x000000062700788c */ /* 0x000fe2000bf04070 */
[----:B------:R-:W-:Y:S01]  /*1b70*/  LOP3.LUT R0, R22, 0x1, RZ, 0xc0, !PT ;  /* 0x0000000116007812 */ /* 0x000fe200078ec0ff */
[----:B------:R-:W-:Y:S01]  /*1b80*/  UIMAD.WIDE.U32 UR4, UR39, 0x24924925, URZ ;  /* 0x24924925270478a5 */ /* 0x000fe2000f8e003f */
[----:B------:R-:W-:Y:S01]  /*1b90*/  IADD3 R5, RZ, -R4, -R3 ;  /* 0x80000004ff057210 */ /* 0x000fe20007ffe803 */
[----:B------:R-:W-:Y:S01]  /*1ba0*/  ULDC UR7, c[0x0][0x284] ;  /* 0x0000a10000077ab9 */ /* 0x000fe20000000800 */
[----:B------:R-:W-:Y:S01]  /*1bb0*/  UISETP.LT.U32.AND UP0, UPT, UR40, 0x7, UP0 ;  /* 0x000000072800788c */ /* 0x000fe20008701070 */
[C---:B------:R-:W-:Y:S01]  /*1bc0*/  IMAD.SHL.U32 R8, R0.reuse, 0x40, RZ ;  /* 0x0000004000087824 */ /* 0x040fe200078e00ff */
[----:B------:R-:W-:Y:S01]  /*1bd0*/  UIADD3 UR4, UR39, -UR5, URZ ;  /* 0x8000000527047290 */ /* 0x000fe2000fffe03f */
[----:B------:R-:W-:Y:S01]  /*1be0*/  IMAD R5, R0, -0x40, R5 ;  /* 0xffffffc000057824 */ /* 0x000fe200078e0205 */
[----:B------:R-:W-:Y:S01]  /*1bf0*/  LOP3.LUT R0, R18, 0x3, RZ, 0xc0, !PT ;  /* 0x0000000312007812 */ /* 0x000fe200078ec0ff */
[----:B------:R-:W-:Y:S01]  /*1c00*/  UISETP.GE.U32.AND UP1, UPT, UR40, 0x7, UPT ;  /* 0x000000072800788c */ /* 0x000fe2000bf26070 */
[----:B------:R-:W-:Y:S01]  /*1c10*/  SHF.R.S32.HI R15, RZ, 0x1f, R57 ;  /* 0x0000001fff0f7819 */ /* 0x000fe20000011439 */
[----:B------:R-:W-:Y:S01]  /*1c20*/  ULDC.64 UR8, c[0x0][0x5d0] ;  /* 0x0001740000087ab9 */ /* 0x000fe20000000a00 */
[C---:B------:R-:W-:Y:S01]  /*1c30*/  LOP3.LUT R10, R59.reuse, 0x6, R10, 0xf8, !PT ;  /* 0x000000063b0a7812 */ /* 0x040fe200078ef80a */
[----:B------:R-:W-:Y:S01]  /*1c40*/  USEL UR6, URZ, 0x1, !UP0 ;  /* 0x000000013f067887 */ /* 0x000fe2000c000000 */
[----:B------:R-:W-:Y:S01]  /*1c50*/  LOP3.LUT R3, R8, 0x40, R3, 0xe2, !PT ;  /* 0x0000004008037812 */ /* 0x000fe200078ee203 */
[----:B--2---:R-:W-:Y:S01]  /*1c60*/  IMAD R12, R0, -0x2, R6 ;  /* 0xfffffffe000c7824 */ /* 0x004fe200078e0206 */
[----:B------:R-:W-:Y:S01]  /*1c70*/  ISETP.GE.AND P0, PT, R59, R6, PT ;  /* 0x000000063b00720c */ /* 0x000fe20003f06270 */
[C---:B------:R-:W-:Y:S01]  /*1c80*/  IMAD.SHL.U32 R0, R58.reuse, 0x80, RZ ;  /* 0x000000803a007824 */ /* 0x040fe200078e00ff */
[----:B------:R-:W-:Y:S01]  /*1c90*/  ULEA.HI UR4, UR4, UR5, URZ, 0x1f ;  /* 0x0000000504047291 */ /* 0x000fe2000f8ff83f */
[----:B------:R-:W-:Y:S01]  /*1ca0*/  IMAD R6, R15, UR8, RZ ;  /* 0x000000080f067c24 */ /* 0x000fe2000f8e02ff */
[----:B------:R-:W-:Y:S01]  /*1cb0*/  SHF.R.S32.HI R11, RZ, 0x1f, R10 ;  /* 0x0000001fff0b7819 */ /* 0x000fe2000001140a */
[----:B------:R-:W-:Y:S01]  /*1cc0*/  IMAD.WIDE R8, R58, 0x80, RZ ;  /* 0x000000803a087825 */ /* 0x000fe200078e02ff */
[----:B------:R-:W-:Y:S01]  /*1cd0*/  ISETP.GE.OR P0, PT, R0, UR7, P0 ;  /* 0x0000000700007c0c */ /* 0x000fe20008706670 */
[----:B------:R-:W-:-:S02]  /*1ce0*/  ULOP3.LUT UR38, UR38, UR6, URZ, 0x3c, !UPT ;  /* 0x0000000626267292 */ /* 0x000fc4000f8e3c3f */
[----:B------:R-:W-:Y:S01]  /*1cf0*/  USHF.R.U32.HI UR4, URZ, 0x2, UR4 ;  /* 0x000000023f047899 */ /* 0x000fe20008011604 */
[C---:B------:R-:W-:Y:S01]  /*1d00*/  IMAD R13, R57.reuse, UR9, R6 ;  /* 0x00000009390d7c24 */ /* 0x040fe2000f8e0206 */
[----:B------:R-:W-:Y:S01]  /*1d10*/  LOP3.LUT R73, R8, R3, R4, 0xfe, !PT ;  /* 0x0000000308497212 */ /* 0x000fe200078efe04 */
[----:B------:R-:W-:Y:S01]  /*1d20*/  IMAD.WIDE.U32 R6, R57, UR8, R10 ;  /* 0x0000000839067c25 */ /* 0x000fe2000f8e000a */
[----:B------:R-:W-:Y:S01]  /*1d30*/  @UP1 ULOP3.LUT UR38, UR38, 0x1, UR4, 0x78, !UPT ;  /* 0x0000000126261892 */ /* 0x000fe2000f8e7804 */
[----:B------:R-:W-:Y:S01]  /*1d40*/  IADD3 R3, -R0, UR7, R5 ;  /* 0x0000000700037c10 */ /* 0x000fe2000fffe105 */
[----:B------:R-:W-:Y:S01]  /*1d50*/  UIMAD UR39, UR4, -0x7, UR39 ;  /* 0xfffffff9042778a4 */ /* 0x000fe2000f8e0227 */
[----:B------:R-:W-:Y:S02]  /*1d60*/  IMAD.IADD R7, R7, 0x1, R13 ;  /* 0x0000000107077824 */ /* 0x000fe400078e020d */
[----:B------:R-:W-:Y:S02]  /*1d70*/  IMAD.IADD R4, R12, 0x1, -R59 ;  /* 0x000000010c047824 */ /* 0x000fe400078e0a3b */
[----:B------:R-:W-:Y:S01]  /*1d80*/  IMAD.MOV.U32 R0, RZ, RZ, -0x1 ;  /* 0xffffffffff007424 */ /* 0x000fe200078e00ff */
[----:B------:R-:W-:Y:S06]  /*1d90*/  @P0 BRA `(.L_x_28) ;  /* 0x0000002000a40947 */ /* 0x000fec0003800000 */
[----:B------:R-:W0:Y:S01]  /*1da0*/  LDC.64 R66, c[0x0][0x5c8] ;  /* 0x00017200ff427b82 */ /* 0x000e220000000a00 */
[----:B-----5:R-:W-:Y:S01]  /*1db0*/  FSETP.NEU.AND P0, PT, R56, RZ, PT ;  /* 0x000000ff3800720b */ /* 0x020fe20003f0d000 */
[----:B------:R-:W-:Y:S01]  /*1dc0*/  BSSY B0, `(.L_x_28) ;  /* 0x0000226000007945 */ /* 0x000fe20003800000 */
[----:B------:R-:W-:-:S04]  /*1dd0*/  ISETP.GT.AND P2, PT, R4, RZ, PT ;  /* 0x000000ff0400720c */ /* 0x000fc80003f44270 */
[----:B------:R-:W-:Y:S01]  /*1de0*/  ISETP.GT.AND P1, PT, R3, RZ, P2 ;  /* 0x000000ff0300720c */ /* 0x000fe20001724270 */
[-C--:B0-----:R-:W-:Y:S02]  /*1df0*/  IMAD R12, R9, R66.reuse, RZ ;  /* 0x00000042090c7224 */ /* 0x081fe400078e02ff */
[----:B------:R-:W-:-:S04]  /*1e00*/  IMAD.WIDE.U32 R58, R73, R66, R6 ;  /* 0x00000042493a7225 */ /* 0x000fc800078e0006 */
[----:B------:R-:W-:-:S04]  /*1e10*/  IMAD R5, R73, R67, R12 ;  /* 0x0000004349057224 */ /* 0x000fc800078e020c */
[----:B------:R-:W-:Y:S01]  /*1e20*/  IMAD.IADD R75, R59, 0x1, R5 ;  /* 0x000000013b4b7824 */ /* 0x000fe200078e0205 */
[----:B------:R-:W-:Y:S06]  /*1e30*/  @!P0 BRA `(.L_x_29) ;  /* 0x0000001400e88947 */ /* 0x000fec0003800000 */
[----:B------:R-:W0:Y:S01]  /*1e40*/  LDC.64 R64, c[0x0][0x5b8] ;  /* 0x00016e00ff407b82 */ /* 0x000e220000000a00 */
[----:B------:R-:W-:-:S07]  /*1e50*/  ULDC.64 UR4, c[0x0][0x5c0] ;  /* 0x0001700000047ab9 */ /* 0x000fce0000000a00 */
[----:B------:R-:W1:Y:S08]  /*1e60*/  LDC.64 R68, c[0x0][0x5b0] ;  /* 0x00016c00ff447b82 */ /* 0x000e700000000a00 */
[----:B------:R-:W2:Y:S01]  /*1e70*/  LDC.64 R70, c[0x0][0x5a8] ;  /* 0x00016a00ff467b82 */ /* 0x000ea20000000a00 */
[-C--:B0-----:R-:W-:Y:S02]  /*1e80*/  IMAD R6, R15, R64.reuse, RZ ;  /* 0x000000400f067224 */ /* 0x081fe400078e02ff */
[----:B------:R-:W-:-:S04]  /*1e90*/  IMAD.WIDE.U32 R60, R57, R64, R10 ;  /* 0x00000040393c7225 */ /* 0x000fc800078e000a */
[----:B------:R-:W-:Y:S02]  /*1ea0*/  IMAD R63, R57, R65, R6 ;  /* 0x00000041393f7224 */ /* 0x000fe400078e0206 */
[-C--:B-1----:R-:W-:Y:S02]  /*1eb0*/  IMAD R8, R9, R68.reuse, RZ ;  /* 0x0000004409087224 */ /* 0x082fe400078e02ff */
[----:B------:R-:W-:Y:S02]  /*1ec0*/  IMAD.IADD R13, R61, 0x1, R63 ;  /* 0x000000013d0d7824 */ /* 0x000fe400078e023f */
[----:B------:R-:W-:Y:S02]  /*1ed0*/  IMAD.MOV.U32 R12, RZ, RZ, R60 ;  /* 0x000000ffff0c7224 */ /* 0x000fe400078e003c */
[C---:B------:R-:W-:Y:S02]  /*1ee0*/  IMAD R65, R73.reuse, R69, R8 ;  /* 0x0000004549417224 */ /* 0x040fe400078e0208 */
[----:B------:R-:W-:-:S04]  /*1ef0*/  IMAD.WIDE.U32 R6, R73, R68, R12 ;  /* 0x0000004449067225 */ /* 0x000fc800078e000c */
[----:B------:R-:W-:Y:S01]  /*1f00*/  IMAD.IADD R5, R7, 0x1, R65 ;  /* 0x0000000107057824 */ /* 0x000fe200078e0241 */
[----:B--2---:R-:W-:-:S04]  /*1f10*/  LEA R14, P0, R6, R70, 0x1 ;  /* 0x00000046060e7211 */ /* 0x004fc800078008ff */
[----:B------:R-:W-:-:S05]  /*1f20*/  LEA.HI.X R15, R6, R71, R5, 0x1, P0 ;  /* 0x00000047060f7211 */ /* 0x000fca00000f0c05 */
[----:B------:R0:W2:Y:S01]  /*1f30*/  @P1 LDG.E.LTC128B.U16 R5, desc[UR36][R14.64] ;  /* 0x000000240e051981 */ /* 0x0000a2000c1e1520 */
[----:B------:R-:W-:Y:S01]  /*1f40*/  LEA R8, P0, R58, UR4, 0x1 ;  /* 0x000000043a087c11 */ /* 0x000fe2000f8008ff */
[----:B------:R-:W-:Y:S01]  /*1f50*/  IMAD.WIDE.U32 R6, R73, R68, R10 ;  /* 0x0000004449067225 */ /* 0x000fe200078e000a */
[----:B------:R-:W-:Y:S03]  /*1f60*/  BSSY B1, `(.L_x_30) ;  /* 0x0000012000017945 */ /* 0x000fe60003800000 */
[----:B------:R-:W-:Y:S02]  /*1f70*/  IMAD.IADD R7, R65, 0x1, R7 ;  /* 0x0000000141077824 */ /* 0x000fe400078e0207 */
[----:B------:R-:W-:Y:S01]  /*1f80*/  IMAD.WIDE.U32 R20, R57, R64, R6 ;  /* 0x0000004039147225 */ /* 0x000fe200078e0006 */
[----:B0-----:R-:W-:-:S03]  /*1f90*/  SHF.L.U64.HI R15, R68, 0x3, R69 ;  /* 0x00000003440f7819 */ /* 0x001fc60000010245 */
[----:B------:R-:W-:Y:S01]  /*1fa0*/  IMAD.IADD R7, R63, 0x1, R21 ;  /* 0x000000013f077824 */ /* 0x000fe200078e0215 */
[----:B------:R-:W-:Y:S01]  /*1fb0*/  LEA R6, P4, R20, R70, 0x1 ;  /* 0x0000004614067211 */ /* 0x000fe200078808ff */
[----:B------:R-:W-:-:S03]  /*1fc0*/  IMAD.SHL.U32 R14, R68, 0x8, RZ ;  /* 0x00000008440e7824 */ /* 0x000fc600078e00ff */
[----:B------:R-:W-:Y:S01]  /*1fd0*/  LEA.HI.X R7, R20, R71, R7, 0x1, P4 ;  /* 0x0000004714077211 */ /* 0x000fe200020f0c07 */
[----:B--2---:R-:W-:-:S04]  /*1fe0*/  IMAD.U32 R9, R5, 0x10000, RZ ;  /* 0x0001000005097824 */ /* 0x004fc800078e00ff */
[----:B------:R-:W-:-:S04]  /*1ff0*/  FMUL R9, R9, R56 ;  /* 0x0000003809097220 */ /* 0x000fc80000400000 */
[----:B------:R-:W-:Y:S01]  /*2000*/  FFMA R24, R24, R23, R9 ;  /* 0x0000001718187223 */ /* 0x000fe20000000009 */
[----:B------:R-:W-:Y:S02]  /*2010*/  LEA.HI.X R9, R58, UR5, R75, 0x1, P0 ;  /* 0x000000053a097c11 */ /* 0x000fe400080f0c4b */
[----:B------:R-:W-:Y:S02]  /*2020*/  ISETP.GT.AND P0, PT, R4, 0x1, PT ;  /* 0x000000010400780c */ /* 0x000fe40003f04270 */
[----:B------:R-:W-:Y:S02]  /*2030*/  F2FP.BF16.F32.PACK_AB R24, RZ, R24 ;  /* 0x00000018ff18723e */ /* 0x000fe400000010ff */
[----:B------:R-:W-:-:S03]  /*2040*/  ISETP.GT.AND P3, PT, R3, RZ, P0 ;  /* 0x000000ff0300720c */ /* 0x000fc60000764270 */
[----:B------:R0:W-:Y:S10]  /*2050*/  @P1 STG.E.U16 desc[UR36][R8.64], R24 ;  /* 0x0000001808001986 */ /* 0x0001f4000c101524 */
[----:B------:R-:W-:Y:S05]  /*2060*/  @!P3 BRA `(.L_x_31) ;  /* 0x000000000004b947 */ /* 0x000fea0003800000 */
[----:B------:R1:W5:Y:S02]  /*2070*/  LDG.E.LTC128B.U16 R5, desc[UR36][R6.64+0x2] ;  /* 0x0000022406057981 */ /* 0x000364000c1e1520 */
.L_x_31:
[----:B------:R-:W-:Y:S05]  /*2080*/  BSYNC B1 ;  /* 0x0000000000017941 */ /* 0x000fea0003800000 */
.L_x_30:
[----:B-----5:R-:W-:Y:S01]  /*2090*/  IMAD.U32 R59, R5, 0x10000, RZ ;  /* 0x00010000053b7824 */ /* 0x020fe200078e00ff */
[----:B------:R-:W-:Y:S01]  /*20a0*/  ISETP.GT.AND P2, PT, R3, 0x8, P2 ;  /* 0x000000080300780c */ /* 0x000fe20001744270 */
[----:B------:R-:W-:Y:S01]  /*20b0*/  IMAD.WIDE.U32 R20, R73, R68, R14 ;  /* 0x0000004449147225 */ /* 0x000fe200078e000e */
[----:B0-----:R-:W-:-:S03]  /*20c0*/  PRMT R24, R5, 0x7610, R24 ;  /* 0x0000761005187816 */ /* 0x001fc60000000018 */
[----:B------:R-:W-:Y:S01]  /*20d0*/  FMUL R12, R59, R56 ;  /* 0x000000383b0c7220 */ /* 0x000fe20000400000 */
[----:B------:R-:W-:Y:S01]  /*20e0*/  IMAD.IADD R65, R65, 0x1, R21 ;  /* 0x0000000141417824 */ /* 0x000fe200078e0215 */
[----:B------:R-:W-:Y:S02]  /*20f0*/  IADD3 R60, P1, R60, R20, RZ ;  /* 0x000000143c3c7210 */ /* 0x000fe40007f3e0ff */
[----:B------:R-:W-:-:S03]  /*2100*/  FFMA R12, R25, R23, R12 ;  /* 0x00000017190c7223 */ /* 0x000fc6000000000c */
[----:B------:R-:W-:Y:S02]  /*2110*/  IMAD.X R13, R65, 0x1, R13, P1 ;  /* 0x00000001410d7824 */ /* 0x000fe400008e060d */
[----:B------:R-:W-:Y:S02]  /*2120*/  F2FP.BF16.F32.PACK_AB R12, RZ, R12 ;  /* 0x0000000cff0c723e */ /* 0x000fe400000010ff */
[----:B------:R-:W-:Y:S02]  /*2130*/  LEA R14, P1, R60, R70, 0x1 ;  /* 0x000000463c0e7211 */ /* 0x000fe400078208ff */
[----:B------:R-:W-:Y:S02]  /*2140*/  PRMT R21, R12, 0x7610, R21 ;  /* 0x000076100c157816 */ /* 0x000fe40000000015 */
[----:B------:R-:W-:-:S03]  /*2150*/  LEA.HI.X R15, R60, R71, R13, 0x1, P1 ;  /* 0x000000473c0f7211 */ /* 0x000fc600008f0c0d */
[----:B------:R0:W-:Y:S04]  /*2160*/  @P3 STG.E.U16 desc[UR36][R8.64+0x2], R21 ;  /* 0x0000021508003986 */ /* 0x0001e8000c101524 */
[----:B------:R-:W2:Y:S01]  /*2170*/  @P2 LDG.E.LTC128B.U16 R24, desc[UR36][R14.64] ;  /* 0x000000240e182981 */ /* 0x000ea2000c1e1520 */
[----:B------:R-:W-:Y:S01]  /*2180*/  IADD3 R20, P1, R10, R20, RZ ;  /* 0x000000140a147210 */ /* 0x000fe20007f3e0ff */
[----:B------:R-:W-:Y:S01]  /*2190*/  BSSY B1, `(.L_x_32) ;  /* 0x0000011000017945 */ /* 0x000fe20003800000 */
[C---:B------:R-:W-:Y:S02]  /*21a0*/  SHF.L.U64.HI R13, R66.reuse, 0x4, R67 ;  /* 0x00000004420d7819 */ /* 0x040fe40000010243 */
[----:B------:R-:W-:Y:S01]  /*21b0*/  ISETP.GT.AND P0, PT, R3, 0x8, P0 ;  /* 0x000000080300780c */ /* 0x000fe20000704270 */
[----:B0-----:R-:W-:Y:S01]  /*21c0*/  IMAD.X R21, R11, 0x1, R65, P1 ;  /* 0x000000010b157824 */ /* 0x001fe200008e0641 */
[----:B------:R-:W-:Y:S01]  /*21d0*/  LEA R12, P1, R66, R8, 0x4 ;  /* 0x00000008420c7211 */ /* 0x000fe200078220ff */
[----:B------:R-:W-:-:S04]  /*21e0*/  IMAD.WIDE.U32 R20, R57, R64, R20 ;  /* 0x0000004039147225 */ /* 0x000fc800078e0014 */
[----:B------:R-:W-:Y:S01]  /*21f0*/  IMAD.X R13, R13, 0x1, R9, P1 ;  /* 0x000000010d0d7824 */ /* 0x000fe200008e0609 */
[----:B------:R-:W-:Y:S01]  /*2200*/  LEA R10, P3, R20, R70, 0x1 ;  /* 0x00000046140a7211 */ /* 0x000fe200078608ff */
[----:B------:R-:W-:-:S05]  /*2210*/  IMAD.IADD R11, R63, 0x1, R21 ;  /* 0x000000013f0b7824 */ /* 0x000fca00078e0215 */
[----:B------:R-:W-:Y:S01]  /*2220*/  LEA.HI.X R11, R20, R71, R11, 0x1, P3 ;  /* 0x00000047140b7211 */ /* 0x000fe200018f0c0b */
[----:B--2---:R-:W-:-:S04]  /*2230*/  IMAD.U32 R5, R24, 0x10000, RZ ;  /* 0x0001000018057824 */ /* 0x004fc800078e00ff */
[----:B------:R-:W-:-:S04]  /*2240*/  FMUL R5, R5, R56 ;  /* 0x0000003805057220 */ /* 0x000fc80000400000 */
[----:B------:R-:W-:-:S05]  /*2250*/  FFMA R5, R26, R23, R5 ;  /* 0x000000171a057223 */ /* 0x000fca0000000005 */
[----:B------:R-:W-:-:S05]  /*2260*/  F2FP.BF16.F32.PACK_AB R5, RZ, R5 ;  /* 0x00000005ff05723e */ /* 0x000fca00000010ff */
[----:B------:R0:W-:Y:S01]  /*2270*/  @P2 STG.E.U16 desc[UR36][R12.64], R5 ;  /* 0x000000050c002986 */ /* 0x0001e2000c101524 */
[----:B------:R-:W-:Y:S05]  /*2280*/  @!P0 BRA `(.L_x_33) ;  /* 0x0000000000048947 */ /* 0x000fea0003800000 */
[----:B------:R2:W5:Y:S02]  /*2290*/  LDG.E.LTC128B.U16 R24, desc[UR36][R10.64+0x2] ;  /* 0x000002240a187981 */ /* 0x000564000c1e1520 */
.L_x_33:
[----:B------:R-:W-:Y:S05]  /*22a0*/  BSYNC B1 ;  /* 0x0000000000017941 */ /* 0x000fea0003800000 */
.L_x_32:
[----:B0----5:R-:W-:Y:S01]  /*22b0*/  IMAD.U32 R5, R24, 0x10000, RZ ;  /* 0x0001000018057824 */ /* 0x021fe200078e00ff */
[----:B------:R-:W-:Y:S01]  /*22c0*/  ISETP.GT.AND P1, PT, R4, 0x8, PT ;  /* 0x000000080400780c */ /* 0x000fe20003f24270 */
[----:B------:R-:W-:Y:S02]  /*22d0*/  BSSY B1, `(.L_x_34) ;  /* 0x0000008000017945 */ /* 0x000fe40003800000 */
[----:B------:R-:W-:Y:S01]  /*22e0*/  FMUL R14, R5, R56 ;  /* 0x00000038050e7220 */ /* 0x000fe20000400000 */
[----:B------:R-:W-:-:S03]  /*22f0*/  ISETP.GT.AND P2, PT, R3, RZ, P1 ;  /* 0x000000ff0300720c */ /* 0x000fc60000f44270 */
[----:B------:R-:W-:-:S05]  /*2300*/  FFMA R14, R27, R23, R14 ;  /* 0x000000171b0e7223 */ /* 0x000fca000000000e */
[----:B------:R-:W-:-:S05]  /*2310*/  F2FP.BF16.F32.PACK_AB R14, RZ, R14 ;  /* 0x0000000eff0e723e */ /* 0x000fca00000010ff */
[----:B------:R0:W-:Y:S01]  /*2320*/  @P0 STG.E.U16 desc[UR36][R12.64+0x2], R14 ;  /* 0x0000020e0c000986 */ /* 0x0001e2000c101524 */
[----:B------:R-:W-:Y:S05]  /*2330*/  @!P2 BRA `(.L_x_35) ;  /* 0x000000000004a947 */ /* 0x000fea0003800000 */
[----:B------:R3:W5:Y:S02]  /*2340*/  LDG.E.LTC128B.U16 R24, desc[UR36][R6.64+0x10] ;  /* 0x0000102406187981 */ /* 0x000764000c1e1520 */
.L_x_35:
[----:B------:R-:W-:Y:S05]  /*2350*/  BSYNC B1 ;  /* 0x0000000000017941 */ /* 0x000fea0003800000 */
.L_x_34:
[----:B-----5:R-:W-:Y:S01]  /*2360*/  IMAD.U32 R5, R24, 0x10000, RZ ;  /* 0x0001000018057824 */ /* 0x020fe200078e00ff */
        /* <DEDUP_REMOVED lines=9> */
.L_x_37:
[----:B------:R-:W-:Y:S05]  /*2400*/  BSYNC B1 ;  /* 0x0000000000017941 */ /* 0x000fea0003800000 */
.L_x_36:
[----:B----45:R-:W-:Y:S01]  /*2410*/  IMAD.U32 R5, R24, 0x10000, RZ ;  /* 0x0001000018057824 */ /* 0x030fe200078e00ff */
[----:B------:R-:W-:Y:S01]  /*2420*/  ISETP.GT.AND P1, PT, R3, 0x8, P1 ;  /* 0x000000080300780c */ /* 0x000fe20000f24270 */
[----:B------:R-:W-:Y:S02]  /*2430*/  BSSY B1, `(.L_x_38) ;  /* 0x0000007000017945 */ /* 0x000fe40003800000 */
[----:B0-----:R-:W-:-:S04]  /*2440*/  FMUL R14, R5, R56 ;  /* 0x00000038050e7220 */ /* 0x001fc80000400000 */
[----:B------:R-:W-:-:S05]  /*2450*/  FFMA R14, R29, R23, R14 ;  /* 0x000000171d0e7223 */ /* 0x000fca000000000e */
[----:B------:R-:W-:-:S05]  /*2460*/  F2FP.BF16.F32.PACK_AB R14, RZ, R14 ;  /* 0x0000000eff0e723e */ /* 0x000fca00000010ff */
[----:B------:R0:W-:Y:S01]  /*2470*/  @P3 STG.E.U16 desc[UR36][R8.64+0x12], R14 ;  /* 0x0000120e08003986 */ /* 0x0001e2000c101524 */
[----:B------:R-:W-:Y:S05]  /*2480*/  @!P1 BRA `(.L_x_39) ;  /* 0x0000000000049947 */ /* 0x000fea0003800000 */
[----:B------:R4:W5:Y:S02]  /*2490*/  LDG.E.LTC128B.U16 R24, desc[UR36][R10.64+0x10] ;  /* 0x000010240a187981 */ /* 0x000964000c1e1520 */
.L_x_39:
[----:B------:R-:W-:Y:S05]  /*24a0*/  BSYNC B1 ;  /* 0x0000000000017941 */ /* 0x000fea0003800000 */
.L_x_38:
[----:B-----5:R-:W-:Y:S01]  /*24b0*/  IMAD.U32 R5, R24, 0x10000, RZ ;  /* 0x0001000018057824 */ /* 0x020fe200078e00ff */
[----:B------:R-:W-:Y:S01]  /*24c0*/  ISETP.GT.AND P0, PT, R3, 0x8, P0 ;  /* 0x000000080300780c */ /* 0x000fe20000704270 */
[----:B------:R-:W-:Y:S02]  /*24d0*/  BSSY B1, `(.L_x_40) ;  /* 0x0000007000017945 */ /* 0x000fe40003800000 */
[----:B------:R-:W-:-:S04]  /*24e0*/  FMUL R5, R5, R56 ;  /* 0x0000003805057220 */ /* 0x000fc80000400000 */
[----:B------:R-:W-:-:S05]  /*24f0*/  FFMA R5, R30, R23, R5 ;  /* 0x000000171e057223 */ /* 0x000fca0000000005 */
[----:B------:R-:W-:-:S05]  /*2500*/  F2FP.BF16.F32.PACK_AB R5, RZ, R5 ;  /* 0x00000005ff05723e */ /* 0x000fca00000010ff */
[----:B------:R0:W-:Y:S01]  /*2510*/  @P1 STG.E.U16 desc[UR36][R12.64+0x10], R5 ;  /* 0x000010050c001986 */ /* 0x0001e2000c101524 */
[----:B------:R-:W-:Y:S05]  /*2520*/  @!P0 BRA `(.L_x_41) ;  /* 0x0000000000048947 */ /* 0x000fea0003800000 */
[----:B------:R0:W5:Y:S02]  /*2530*/  LDG.E.LTC128B.U16 R24, desc[UR36][R10.64+0x12] ;  /* 0x000012240a187981 */ /* 0x000164000c1e1520 */
.L_x_41:
[----:B------:R-:W-:Y:S05]  /*2540*/  BSYNC B1 ;  /* 0x0000000000017941 */ /* 0x000fea0003800000 */
.L_x_40:
        /* <DEDUP_REMOVED lines=10> */
.L_x_43:
[----:B------:R-:W-:Y:S05]  /*25f0*/  BSYNC B1 ;  /* 0x0000000000017941 */ /* 0x000fea0003800000 */
.L_x_42:
        /* <DEDUP_REMOVED lines=10> */
.L_x_45:
[----:B------:R-:W-:Y:S05]  /*26a0*/  BSYNC B1 ;  /* 0x0000000000017941 */ /* 0x000fea0003800000 */
.L_x_44:
[----:B0----5:R-:W-:Y:S01]  /*26b0*/  IMAD.U32 R5, R24, 0x10000, RZ ;  /* 0x0001000018057824 */ /* 0x021fe200078e00ff */
        /* <DEDUP_REMOVED lines=8> */
.L_x_47:
[----:B------:R-:W-:Y:S05]  /*2740*/  BSYNC B1 ;  /* 0x0000000000017941 */ /* 0x000fea0003800000 */
.L_x_46:
        /* <DEDUP_REMOVED lines=9> */
.L_x_49:
[----:B------:R-:W-:Y:S05]  /*27e0*/  BSYNC B1 ;  /* 0x0000000000017941 */ /* 0x000fea0003800000 */
.L_x_48:
        /* <DEDUP_REMOVED lines=10> */
.L_x_51:
[----:B------:R-:W-:Y:S05]  /*2890*/  BSYNC B1 ;  /* 0x0000000000017941 */ /* 0x000fea0003800000 */
.L_x_50:
        /* <DEDUP_REMOVED lines=10> */
.L_x_53:
[----:B------:R-:W-:Y:S05]  /*2940*/  BSYNC B1 ;  /* 0x0000000000017941 */ /* 0x000fea0003800000 */
.L_x_52:
        /* <DEDUP_REMOVED lines=9> */
.L_x_55:
[----:B------:R-:W-:Y:S05]  /*29e0*/  BSYNC B1 ;  /* 0x0000000000017941 */ /* 0x000fea0003800000 */
.L_x_54:
        /* <DEDUP_REMOVED lines=9> */
.L_x_57:
[----:B------:R-:W-:Y:S05]  /*2a80*/  BSYNC B1 ;  /* 0x0000000000017941 */ /* 0x000fea0003800000 */
.L_x_56:
        /* <DEDUP_REMOVED lines=10> */
.L_x_59:
[----:B------:R-:W-:Y:S05]  /*2b30*/  BSYNC B1 ;  /* 0x0000000000017941 */ /* 0x000fea0003800000 */
.L_x_58:
        /* <DEDUP_REMOVED lines=10> */
.L_x_61:
[----:B------:R-:W-:Y:S05]  /*2be0*/  BSYNC B1 ;  /* 0x0000000000017941 */ /* 0x000fea0003800000 */
.L_x_60:
        /* <DEDUP_REMOVED lines=9> */
.L_x_63:
[----:B------:R-:W-:Y:S05]  /*2c80*/  BSYNC B1 ;  /* 0x0000000000017941 */ /* 0x000fea0003800000 */
.L_x_62:
        /* <DEDUP_REMOVED lines=9> */
.L_x_65:
[----:B------:R-:W-:Y:S05]  /*2d20*/  BSYNC B1 ;  /* 0x0000000000017941 */ /* 0x000fea0003800000 */
.L_x_64:
        /* <DEDUP_REMOVED lines=10> */
.L_x_67:
[----:B------:R-:W-:Y:S05]  /*2dd0*/  BSYNC B1 ;  /* 0x0000000000017941 */ /* 0x000fea0003800000 */
.L_x_66:
        /* <DEDUP_REMOVED lines=10> */
.L_x_69:
[----:B------:R-:W-:Y:S05]  /*2e80*/  BSYNC B1 ;  /* 0x0000000000017941 */ /* 0x000fea0003800000 */
.L_x_68:
        /* <DEDUP_REMOVED lines=9> */
.L_x_71:
[----:B------:R-:W-:Y:S05]  /*2f20*/  BSYNC B1 ;  /* 0x0000000000017941 */ /* 0x000fea0003800000 */
.L_x_70:
        /* <DEDUP_REMOVED lines=9> */
.L_x_73:
[----:B------:R-:W-:Y:S05]  /*2fc0*/  BSYNC B1 ;  /* 0x0000000000017941 */ /* 0x000fea0003800000 */
.L_x_72:
        /* <DEDUP_REMOVED lines=10> */
.L_x_75:
[----:B------:R-:W-:Y:S05]  /*3070*/  BSYNC B1 ;  /* 0x0000000000017941 */ /* 0x000fea0003800000 */
.L_x_74:
        /* <DEDUP_REMOVED lines=10> */
.L_x_77:
[----:B------:R-:W-:Y:S05]  /*3120*/  BSYNC B1 ;  /* 0x0000000000017941 */ /* 0x000fea0003800000 */
.L_x_76:
        /* <DEDUP_REMOVED lines=9> */
.L_x_79:
[----:B------:R-:W-:Y:S05]  /*31c0*/  BSYNC B1 ;  /* 0x0000000000017941 */ /* 0x000fea0003800000 */
.L_x_78:
        /* <DEDUP_REMOVED lines=9> */
.L_x_81:
[----:B------:R-:W-:Y:S05]  /*3260*/  BSYNC B1 ;  /* 0x0000000000017941 */ /* 0x000fea0003800000 */
.L_x_80:
        /* <DEDUP_REMOVED lines=10> */
.L_x_83:
[----:B------:R-:W-:Y:S05]  /*3310*/  BSYNC B1 ;  /* 0x0000000000017941 */ /* 0x000fea0003800000 */
.L_x_82:
[----:B-----5:R-:W-:Y:S01]  /*3320*/  IMAD.U32 R5, R24, 0x10000, RZ ;  /* 0x0001000018057824 */ /* 0x020fe200078e00ff */
[----:B------:R-:W-:Y:S01]  /*3330*/  ISETP.GT.AND P0, PT, R4, 0x39, PT ;  /* 0x000000390400780c */ /* 0x000fe20003f04270 */
[----:B------:R-:W-:Y:S01]  /*3340*/  @P2 IMAD.MOV.U32 R4, RZ, RZ, R8 ;  /* 0x000000ffff042224 */ /* 0x000fe200078e0008 */
[----:B------:R-:W-:Y:S01]  /*3350*/  BSSY B1, `(.L_x_84) ;  /* 0x000000a000017945 */ /* 0x000fe20003800000 */
[----:B------:R-:W-:Y:S01]  /*3360*/  FMUL R5, R5, R56 ;  /* 0x0000003805057220 */ /* 0x000fe20000400000 */
[----:B------:R-:W-:-:S03]  /*3370*/  ISETP.GT.AND P3, PT, R3, RZ, P0 ;  /* 0x000000ff0300720c */ /* 0x000fc60000764270 */
[----:B------:R-:W-:-:S05]  /*3380*/  FFMA R5, R52, R23, R5 ;  /* 0x0000001734057223 */ /* 0x000fca0000000005 */
[----:B------:R-:W-:-:S04]  /*3390*/  F2FP.BF16.F32.PACK_AB R5, RZ, R5 ;  /* 0x00000005ff05723e */ /* 0x000fc800000010ff */
[----:B0-----:R-:W-:Y:S01]  /*33a0*/  PRMT R14, R5, 0x7610, R14 ;  /* 0x00007610050e7816 */ /* 0x001fe2000000000e */
[----:B------:R-:W-:-:S05]  /*33b0*/  @P2 IMAD.MOV.U32 R5, RZ, RZ, R9 ;  /* 0x000000ffff052224 */ /* 0x000fca00078e0009 */
[----:B------:R0:W-:Y:S01]  /*33c0*/  @P2 STG.E.U16 desc[UR36][R4.64+0x70], R14 ;  /* 0x0000700e04002986 */ /* 0x0001e2000c101524 */
[----:B------:R-:W-:Y:S05]  /*33d0*/  @!P3 BRA `(.L_x_85) ;  /* 0x000000000004b947 */ /* 0x000fea0003800000 */
[----:B------:R0:W5:Y:S02]  /*33e0*/  LDG.E.LTC128B.U16 R24, desc[UR36][R6.64+0x72] ;  /* 0x0000722406187981 */ /* 0x000164000c1e1520 */
.L_x_85:
[----:B------:R-:W-:Y:S05]  /*33f0*/  BSYNC B1 ;  /* 0x0000000000017941 */ /* 0x000fea0003800000 */
.L_x_84:
        /* <DEDUP_REMOVED lines=9> */
.L_x_87:
[----:B------:R-:W-:Y:S05]  /*3490*/  BSYNC B1 ;  /* 0x0000000000017941 */ /* 0x000fea0003800000 */
.L_x_86:
[----:B-----5:R-:W-:Y:S01]  /*34a0*/  IMAD.U32 R5, R24, 0x10000, RZ ;  /* 0x0001000018057824 */ /* 0x020fe200078e00ff */
[----:B------:R-:W-:Y:S01]  /*34b0*/  ISETP.GT.AND P0, PT, R3, 0x8, P0 ;  /* 0x000000080300780c */ /* 0x000fe20000704270 */
[----:B0-----:R-:W-:Y:S01]  /*34c0*/  @P1 IMAD.MOV.U32 R4, RZ, RZ, R12 ;  /* 0x000000ffff041224 */ /* 0x001fe200078e000c */
[----:B------:R-:W-:Y:S01]  /*34d0*/  BSSY B1, `(.L_x_88) ;  /* 0x0000009000017945 */ /* 0x000fe20003800000 */
[----:B------:R-:W-:-:S04]  /*34e0*/  FMUL R5, R5, R56 ;  /* 0x0000003805057220 */ /* 0x000fc80000400000 */
[----:B------:R-:W-:-:S05]  /*34f0*/  FFMA R5, R54, R23, R5 ;  /* 0x0000001736057223 */ /* 0x000fca0000000005 */
[----:B------:R-:W-:-:S04]  /*3500*/  F2FP.BF16.F32.PACK_AB R5, RZ, R5 ;  /* 0x00000005ff05723e */ /* 0x000fc800000010ff */
[----:B-1-3--:R-:W-:Y:S01]  /*3510*/  PRMT R6, R5, 0x7610, R6 ;  /* 0x0000761005067816 */ /* 0x00afe20000000006 */
[----:B------:R-:W-:-:S05]  /*3520*/  @P1 IMAD.MOV.U32 R5, RZ, RZ, R13 ;  /* 0x000000ffff051224 */ /* 0x000fca00078e000d */
[----:B------:R0:W-:Y:S01]  /*3530*/  @P1 STG.E.U16 desc[UR36][R4.64+0x70], R6 ;  /* 0x0000700604001986 */ /* 0x0001e2000c101524 */
[----:B------:R-:W-:Y:S05]  /*3540*/  @!P0 BRA `(.L_x_89) ;  /* 0x0000000000048947 */ /* 0x000fea0003800000 */
[----:B------:R1:W5:Y:S02]  /*3550*/  LDG.E.LTC128B.U16 R24, desc[UR36][R10.64+0x72] ;  /* 0x000072240a187981 */ /* 0x000364000c1e1520 */
.L_x_89:
[----:B------:R-:W-:Y:S05]  /*3560*/  BSYNC B1 ;  /* 0x0000000000017941 */ /* 0x000fea0003800000 */
.L_x_88:
[----:B------:R-:W-:Y:S05]  /*3570*/  @!P0 BRA `(.L_x_90) ;  /* 0x0000000800a88947 */ /* 0x000fea0003800000 */
[----:B-----5:R-:W-:-:S04]  /*3580*/  IMAD.U32 R3, R24, 0x10000, RZ ;  /* 0x0001000018037824 */ /* 0x020fc800078e00ff */
[----:B0-----:R-:W-:-:S04]  /*3590*/  FMUL R4, R3, R56 ;  /* 0x0000003803047220 */ /* 0x001fc80000400000 */
[----:B------:R-:W-:-:S05]  /*35a0*/  FFMA R4, R55, R23, R4 ;  /* 0x0000001737047223 */ /* 0x000fca0000000004 */
[----:B------:R-:W-:-:S05]  /*35b0*/  F2FP.BF16.F32.PACK_AB R4, RZ, R4 ;  /* 0x00000004ff04723e */ /* 0x000fca00000010ff */
[----:B------:R3:W-:Y:S01]  /*35c0*/  STG.E.U16 desc[UR36][R12.64+0x72], R4 ;  /* 0x000072040c007986 */ /* 0x0007e2000c101524 */
[----:B------:R-:W-:Y:S05]  /*35d0*/  BRA `(.L_x_90) ;  /* 0x0000000800907947 */ /* 0x000fea0003800000 */
.L_x_29:
[----:B------:R-:W-:Y:S01]  /*35e0*/  ISETP.GT.AND P0, PT, R4, 0x1, PT ;  /* 0x000000010400780c */ /* 0x000fe20003f04270 */
[----:B------:R-:W-:Y:S01]  /*35f0*/  ULDC.64 UR4, c[0x0][0x5c0] ;  /* 0x0001700000047ab9 */ /* 0x000fe20000000a00 */
[-C--:B------:R-:W-:Y:S01]  /*3600*/  FMUL R24, R24, R23.reuse ;  /* 0x0000001718187220 */ /* 0x080fe20000400000 */
[-C--:B------:R-:W-:Y:S01]  /*3610*/  FMUL R25, R25, R23.reuse ;  /* 0x0000001719197220 */ /* 0x080fe20000400000 */
[----:B------:R-:W-:Y:S01]  /*3620*/  ISETP.GT.AND P3, PT, R3, RZ, P0 ;  /* 0x000000ff0300720c */ /* 0x000fe20000764270 */
[-C--:B------:R-:W-:Y:S01]  /*3630*/  FMUL R26, R26, R23.reuse ;  /* 0x000000171a1a7220 */ /* 0x080fe20000400000 */
[----:B------:R-:W-:Y:S01]  /*3640*/  LEA R6, P4, R58, UR4, 0x1 ;  /* 0x000000043a067c11 */ /* 0x000fe2000f8808ff */
[-C--:B------:R-:W-:Y:S01]  /*3650*/  FMUL R27, R27, R23.reuse ;  /* 0x000000171b1b7220 */ /* 0x080fe20000400000 */
[----:B------:R-:W-:Y:S01]  /*3660*/  F2FP.BF16.F32.PACK_AB R24, RZ, R24 ;  /* 0x00000018ff18723e */ /* 0x000fe200000010ff */
[-C--:B------:R-:W-:Y:S01]  /*3670*/  FMUL R28, R28, R23.reuse ;  /* 0x000000171c1c7220 */ /* 0x080fe20000400000 */
[----:B------:R-:W-:Y:S01]  /*3680*/  LEA.HI.X R7, R58, UR5, R75, 0x1, P4 ;  /* 0x000000053a077c11 */ /* 0x000fe2000a0f0c4b */
[----:B------:R-:W-:Y:S01]  /*3690*/  FMUL R29, R29, R23 ;  /* 0x000000171d1d7220 */ /* 0x000fe20000400000 */
[----:B------:R-:W-:Y:S01]  /*36a0*/  F2FP.BF16.F32.PACK_AB R25, RZ, R25 ;  /* 0x00000019ff19723e */ /* 0x000fe200000010ff */
[-C--:B------:R-:W-:Y:S01]  /*36b0*/  FMUL R30, R30, R23.reuse ;  /* 0x000000171e1e7220 */ /* 0x080fe20000400000 */
[----:B------:R-:W-:Y:S01]  /*36c0*/  SHF.L.U64.HI R67, R66, 0x4, R67 ;  /* 0x0000000442437819 */ /* 0x000fe20000010243 */
[----:B------:R-:W-:Y:S01]  /*36d0*/  @P1 STG.E.U16 desc[UR36][R6.64], R24 ;  /* 0x0000001806001986 */ /* 0x000fe2000c101524 */
[----:B------:R-:W-:Y:S01]  /*36e0*/  ISETP.GT.AND P1, PT, R4, 0x8, PT ;  /* 0x000000080400780c */ /* 0x000fe20003f24270 */
[-C--:B------:R-:W-:Y:S01]  /*36f0*/  FMUL R31, R31, R23.reuse ;  /* 0x000000171f1f7220 */ /* 0x080fe20000400000 */
[C---:B------:R-:W-:Y:S01]  /*3700*/  ISETP.GT.AND P4, PT, R3.reuse, 0x8, P0 ;  /* 0x000000080300780c */ /* 0x040fe20000784270 */
[----:B------:R-:W-:Y:S01]  /*3710*/  @P3 STG.E.U16 desc[UR36][R6.64+0x2], R25 ;  /* 0x0000021906003986 */ /* 0x000fe2000c101524 */
[----:B------:R-:W-:Y:S01]  /*3720*/  LEA R8, P3, R66, R6, 0x4 ;  /* 0x0000000642087211 */ /* 0x000fe200078620ff */
[-C--:B------:R-:W-:Y:S01]  /*3730*/  FMUL R32, R32, R23.reuse ;  /* 0x0000001720207220 */ /* 0x080fe20000400000 */
[----:B------:R-:W-:Y:S01]  /*3740*/  ISETP.GT.AND P2, PT, R3, 0x8, P2 ;  /* 0x000000080300780c */ /* 0x000fe20001744270 */
[-C--:B------:R-:W-:Y:S01]  /*3750*/  FMUL R33, R33, R23.reuse ;  /* 0x0000001721217220 */ /* 0x080fe20000400000 */
[----:B------:R-:W-:Y:S01]  /*3760*/  ISETP.GT.AND P0, PT, R4, 0x9, PT ;  /* 0x000000090400780c */ /* 0x000fe20003f04270 */
[----:B------:R-:W-:Y:S01]  /*3770*/  IMAD.X R9, R67, 0x1, R7, P3 ;  /* 0x0000000143097824 */ /* 0x000fe200018e0607 */
[C---:B------:R-:W-:Y:S01]  /*3780*/  ISETP.GT.AND P5, PT, R3.reuse, RZ, P1 ;  /* 0x000000ff0300720c */ /* 0x040fe20000fa4270 */
[-C--:B------:R-:W-:Y:S01]  /*3790*/  FMUL R34, R34, R23.reuse ;  /* 0x0000001722227220 */ /* 0x080fe20000400000 */
[----:B------:R-:W-:Y:S01]  /*37a0*/  ISETP.GT.AND P3, PT, R3, RZ, P0 ;  /* 0x000000ff0300720c */ /* 0x000fe20000764270 */
[-C--:B------:R-:W-:Y:S01]  /*37b0*/  FMUL R35, R35, R23.reuse ;  /* 0x0000001723237220 */ /* 0x080fe20000400000 */
[----:B------:R-:W-:Y:S01]  /*37c0*/  F2FP.BF16.F32.PACK_AB R26, RZ, R26 ;  /* 0x0000001aff1a723e */ /* 0x000fe200000010ff */
[----:B------:R-:W-:Y:S01]  /*37d0*/  FMUL R36, R36, R23 ;  /* 0x0000001724247220 */ /* 0x000fe20000400000 */
[----:B------:R-:W-:Y:S01]  /*37e0*/  F2FP.BF16.F32.PACK_AB R27, RZ, R27 ;  /* 0x0000001bff1b723e */ /* 0x000fe200000010ff */
[----:B------:R-:W-:Y:S01]  /*37f0*/  FMUL R37, R37, R23 ;  /* 0x0000001725257220 */ /* 0x000fe20000400000 */
[----:B------:R-:W-:Y:S01]  /*3800*/  F2FP.BF16.F32.PACK_AB R28, RZ, R28 ;  /* 0x0000001cff1c723e */ /* 0x000fe200000010ff */
[----:B------:R-:W-:Y:S01]  /*3810*/  @P2 STG.E.U16 desc[UR36][R8.64], R26 ;  /* 0x0000001a08002986 */ /* 0x000fe2000c101524 */
[----:B------:R-:W-:Y:S01]  /*3820*/  F2FP.BF16.F32.PACK_AB R29, RZ, R29 ;  /* 0x0000001dff1d723e */ /* 0x000fe200000010ff */
[-C--:B------:R-:W-:Y:S01]  /*3830*/  FMUL R38, R38, R23.reuse ;  /* 0x0000001726267220 */ /* 0x080fe20000400000 */
[----:B------:R-:W-:Y:S01]  /*3840*/  ISETP.GT.AND P2, PT, R3, 0x8, P1 ;  /* 0x000000080300780c */ /* 0x000fe20000f44270 */
[----:B------:R-:W-:Y:S01]  /*3850*/  @P4 STG.E.U16 desc[UR36][R8.64+0x2], R27 ;  /* 0x0000021b08004986 */ /* 0x000fe2000c101524 */
[----:B------:R-:W-:Y:S01]  /*3860*/  ISETP.GT.AND P1, PT, R4, 0x10, PT ;  /* 0x000000100400780c */ /* 0x000fe20003f24270 */
[-C--:B------:R-:W-:Y:S01]  /*3870*/  FMUL R39, R39, R23.reuse ;  /* 0x0000001727277220 */ /* 0x080fe20000400000 */
[----:B------:R-:W-:Y:S01]  /*3880*/  F2FP.BF16.F32.PACK_AB R30, RZ, R30 ;  /* 0x0000001eff1e723e */ /* 0x000fe200000010ff */
[----:B------:R-:W-:Y:S01]  /*3890*/  @P5 STG.E.U16 desc[UR36][R6.64+0x10], R28 ;  /* 0x0000101c06005986 */ /* 0x000fe2000c101524 */
[C---:B------:R-:W-:Y:S01]  /*38a0*/  ISETP.GT.AND P4, PT, R3.reuse, RZ, P1 ;  /* 0x000000ff0300720c */ /* 0x040fe20000f84270 */
[----:B------:R-:W-:Y:S01]  /*38b0*/  FMUL R40, R40, R23 ;  /* 0x0000001728287220 */ /* 0x000fe20000400000 */
[----:B------:R-:W-:Y:S01]  /*38c0*/  F2FP.BF16.F32.PACK_AB R31, RZ, R31 ;  /* 0x0000001fff1f723e */ /* 0x000fe200000010ff */
[----:B------:R-:W-:Y:S01]  /*38d0*/  @P3 STG.E.U16 desc[UR36][R6.64+0x12], R29 ;  /* 0x0000121d06003986 */ /* 0x000fe2000c101524 */
[----:B------:R-:W-:Y:S01]  /*38e0*/  ISETP.GT.AND P3, PT, R3, 0x8, P0 ;  /* 0x000000080300780c */ /* 0x000fe20000764270 */
[-C--:B------:R-:W-:Y:S01]  /*38f0*/  FMUL R41, R41, R23.reuse ;  /* 0x0000001729297220 */ /* 0x080fe20000400000 */
[----:B------:R-:W-:Y:S01]  /*3900*/  ISETP.GT.AND P0, PT, R4, 0x11, PT ;  /* 0x000000110400780c */ /* 0x000fe20003f04270 */
[----:B------:R-:W-:Y:S01]  /*3910*/  @P2 STG.E.U16 desc[UR36][R8.64+0x10], R30 ;  /* 0x0000101e08002986 */ /* 0x000fe2000c101524 */
[----:B------:R-:W-:Y:S01]  /*3920*/  F2FP.BF16.F32.PACK_AB R32, RZ, R32 ;  /* 0x00000020ff20723e */ /* 0x000fe200000010ff */
[-C--:B------:R-:W-:Y:S01]  /*3930*/  FMUL R42, R42, R23.reuse ;  /* 0x000000172a2a7220 */ /* 0x080fe20000400000 */
[----:B------:R-:W-:Y:S01]  /*3940*/  ISETP.GT.AND P5, PT, R3, RZ, P0 ;  /* 0x000000ff0300720c */ /* 0x000fe200007a4270 */
[-C--:B------:R-:W-:Y:S01]  /*3950*/  FMUL R43, R43, R23.reuse ;  /* 0x000000172b2b7220 */ /* 0x080fe20000400000 */
[----:B------:R-:W-:Y:S01]  /*3960*/  ISETP.GT.AND P2, PT, R3, 0x8, P1 ;  /* 0x000000080300780c */ /* 0x000fe20000f44270 */
[-C--:B------:R-:W-:Y:S01]  /*3970*/  FMUL R44, R44, R23.reuse ;  /* 0x000000172c2c7220 */ /* 0x080fe20000400000 */
[----:B------:R-:W-:Y:S01]  /*3980*/  ISETP.GT.AND P1, PT, R4, 0x18, PT ;  /* 0x000000180400780c */ /* 0x000fe20003f24270 */
[----:B------:R-:W-:Y:S01]  /*3990*/  FMUL R45, R45, R23 ;  /* 0x000000172d2d7220 */ /* 0x000fe20000400000 */
[----:B------:R-:W-:Y:S01]  /*39a0*/  F2FP.BF16.F32.PACK_AB R33, RZ, R33 ;  /* 0x00000021ff21723e */ /* 0x000fe200000010ff */
[----:B------:R-:W-:Y:S01]  /*39b0*/  @P3 STG.E.U16 desc[UR36][R8.64+0x12], R31 ;  /* 0x0000121f08003986 */ /* 0x000fe2000c101524 */
[C---:B------:R-:W-:Y:S01]  /*39c0*/  ISETP.GT.AND P3, PT, R3.reuse, 0x8, P0 ;  /* 0x000000080300780c */ /* 0x040fe20000764270 */
[-C--:B------:R-:W-:Y:S01]  /*39d0*/  FMUL R46, R46, R23.reuse ;  /* 0x000000172e2e7220 */ /* 0x080fe20000400000 */
[----:B------:R-:W-:Y:S01]  /*39e0*/  ISETP.GT.AND P0, PT, R4, 0x19, PT ;  /* 0x000000190400780c */ /* 0x000fe20003f04270 */
[----:B------:R-:W-:Y:S01]  /*39f0*/  @P4 STG.E.U16 desc[UR36][R6.64+0x20], R32 ;  /* 0x0000202006004986 */ /* 0x000fe2000c101524 */
[----:B------:R-:W-:Y:S01]  /*3a00*/  ISETP.GT.AND P4, PT, R3, RZ, P1 ;  /* 0x000000ff0300720c */ /* 0x000fe20000f84270 */
[-C--:B------:R-:W-:Y:S01]  /*3a10*/  FMUL R47, R47, R23.reuse ;  /* 0x000000172f2f7220 */ /* 0x080fe20000400000 */
[----:B------:R-:W-:Y:S01]  /*3a20*/  F2FP.BF16.F32.PACK_AB R34, RZ, R34 ;  /* 0x00000022ff22723e */ /* 0x000fe200000010ff */
[----:B------:R-:W-:Y:S01]  /*3a30*/  @P5 STG.E.U16 desc[UR36][R6.64+0x22], R33 ;  /* 0x0000222106005986 */ /* 0x000fe2000c101524 */
[----:B------:R-:W-:Y:S01]  /*3a40*/  ISETP.GT.AND P5, PT, R3, RZ, P0 ;  /* 0x000000ff0300720c */ /* 0x000fe200007a4270 */
[----:B------:R-:W-:Y:S01]  /*3a50*/  FMUL R48, R48, R23 ;  /* 0x0000001730307220 */ /* 0x000fe20000400000 */
[----:B------:R-:W-:Y:S01]  /*3a60*/  F2FP.BF16.F32.PACK_AB R35, RZ, R35 ;  /* 0x00000023ff23723e */ /* 0x000fe200000010ff */
[----:B------:R-:W-:Y:S01]  /*3a70*/  @P2 STG.E.U16 desc[UR36][R8.64+0x20], R34 ;  /* 0x0000202208002986 */ /* 0x000fe2000c101524 */
[----:B------:R-:W-:Y:S01]  /*3a80*/  F2FP.BF16.F32.PACK_AB R36, RZ, R36 ;  /* 0x00000024ff24723e */ /* 0x000fe200000010ff */
[-C--:B------:R-:W-:Y:S01]  /*3a90*/  FMUL R49, R49, R23.reuse ;  /* 0x0000001731317220 */ /* 0x080fe20000400000 */
[C---:B------:R-:W-:Y:S01]  /*3aa0*/  ISETP.GT.AND P2, PT, R3.reuse, 0x8, P1 ;  /* 0x000000080300780c */ /* 0x040fe20000f44270 */
[----:B------:R-:W-:Y:S01]  /*3ab0*/  @P3 STG.E.U16 desc[UR36][R8.64+0x22], R35 ;  /* 0x0000222308003986 */ /* 0x000fe2000c101524 */
[----:B------:R-:W-:Y:S01]  /*3ac0*/  ISETP.GT.AND P1, PT, R4, 0x20, PT ;  /* 0x000000200400780c */ /* 0x000fe20003f24270 */
[----:B------:R-:W-:Y:S01]  /*3ad0*/  FMUL R50, R50, R23 ;  /* 0x0000001732327220 */ /* 0x000fe20000400000 */
[----:B------:R-:W-:Y:S01]  /*3ae0*/  F2FP.BF16.F32.PACK_AB R37, RZ, R37 ;  /* 0x00000025ff25723e */ /* 0x000fe200000010ff */
[----:B------:R-:W-:Y:S01]  /*3af0*/  @P4 STG.E.U16 desc[UR36][R6.64+0x30], R36 ;  /* 0x0000302406004986 */ /* 0x000fe2000c101524 */
[----:B------:R-:W-:Y:S01]  /*3b00*/  ISETP.GT.AND P3, PT, R3, 0x8, P0 ;  /* 0x000000080300780c */ /* 0x000fe20000764270 */
[-C--:B------:R-:W-:Y:S01]  /*3b10*/  FMUL R51, R51, R23.reuse ;  /* 0x0000001733337220 */ /* 0x080fe20000400000 */
[----:B------:R-:W-:Y:S01]  /*3b20*/  ISETP.GT.AND P0, PT, R4, 0x21, PT ;  /* 0x000000210400780c */ /* 0x000fe20003f04270 */
[----:B------:R-:W-:Y:S01]  /*3b30*/  @P5 STG.E.U16 desc[UR36][R6.64+0x32], R37 ;  /* 0x0000322506005986 */ /* 0x000fe2000c101524 */
        /* <DEDUP_REMOVED lines=10> */
[----:B------:R-:W-:-:S02]  /*3be0*/  F2FP.BF16.F32.PACK_AB R41, RZ, R41 ;  /* 0x00000029ff29723e */ /* 0x000fc400000010ff */
[C---:B------:R-:W-:Y:S01]  /*3bf0*/  ISETP.GT.AND P1, PT, R3.reuse, 0x8, P1 ;  /* 0x000000080300780c */ /* 0x040fe20000f24270 */
[----:B------:R-:W-:Y:S01]  /*3c00*/  @P3 STG.E.U16 desc[UR36][R8.64+0x32], R39 ;  /* 0x0000322708003986 */ /* 0x000fe2000c101524 */
[C---:B------:R-:W-:Y:S02]  /*3c10*/  ISETP.GT.AND P2, PT, R3.reuse, 0x8, P0 ;  /* 0x000000080300780c */ /* 0x040fe40000744270 */
[C---:B------:R-:W-:Y:S01]  /*3c20*/  ISETP.GT.AND P0, PT, R4.reuse, 0x29, PT ;  /* 0x000000290400780c */ /* 0x040fe20003f04270 */
[----:B------:R-:W-:Y:S01]  /*3c30*/  @P4 STG.E.U16 desc[UR36][R6.64+0x40], R40 ;  /* 0x0000402806004986 */ /* 0x000fe2000c101524 */
[----:B------:R-:W-:Y:S02]  /*3c40*/  ISETP.GT.AND P4, PT, R4, 0x28, PT ;  /* 0x000000280400780c */ /* 0x000fe40003f84270 */
[----:B------:R-:W-:Y:S01]  /*3c50*/  F2FP.BF16.F32.PACK_AB R42, RZ, R42 ;  /* 0x0000002aff2a723e */ /* 0x000fe200000010ff */
[----:B------:R-:W-:Y:S01]  /*3c60*/  @P5 STG.E.U16 desc[UR36][R6.64+0x42], R41 ;  /* 0x0000422906005986 */ /* 0x000fe2000c101524 */
[----:B------:R-:W-:-:S02]  /*3c70*/  ISETP.GT.AND P5, PT, R3, RZ, P4 ;  /* 0x000000ff0300720c */ /* 0x000fc400027a4270 */
[C---:B------:R-:W-:Y:S01]  /*3c80*/  ISETP.GT.AND P3, PT, R3.reuse, RZ, P0 ;  /* 0x000000ff0300720c */ /* 0x040fe20000764270 */
[----:B------:R-:W-:Y:S01]  /*3c90*/  @P1 STG.E.U16 desc[UR36][R8.64+0x40], R42 ;  /* 0x0000402a08001986 */ /* 0x000fe2000c101524 */
[----:B------:R-:W-:Y:S02]  /*3ca0*/  F2FP.BF16.F32.PACK_AB R43, RZ, R43 ;  /* 0x0000002bff2b723e */ /* 0x000fe400000010ff */
[----:B------:R-:W-:Y:S02]  /*3cb0*/  F2FP.BF16.F32.PACK_AB R44, RZ, R44 ;  /* 0x0000002cff2c723e */ /* 0x000fe400000010ff */
[C---:B------:R-:W-:Y:S01]  /*3cc0*/  ISETP.GT.AND P4, PT, R3.reuse, 0x8, P4 ;  /* 0x000000080300780c */ /* 0x040fe20002784270 */
[----:B------:R-:W-:Y:S01]  /*3cd0*/  @P2 STG.E.U16 desc[UR36][R8.64+0x42], R43 ;  /* 0x0000422b08002986 */ /* 0x000fe2000c101524 */
[----:B------:R-:W-:Y:S02]  /*3ce0*/  F2FP.BF16.F32.PACK_AB R45, RZ, R45 ;  /* 0x0000002dff2d723e */ /* 0x000fe400000010ff */
[----:B------:R-:W-:Y:S01]  /*3cf0*/  ISETP.GT.AND P2, PT, R4, 0x31, PT ;  /* 0x000000310400780c */ /* 0x000fe20003f44270 */
[----:B------:R-:W-:Y:S01]  /*3d00*/  @P5 STG.E.U16 desc[UR36][R6.64+0x50], R44 ;  /* 0x0000502c06005986 */ /* 0x000fe2000c101524 */
[----:B------:R-:W-:-:S02]  /*3d10*/  ISETP.GT.AND P5, PT, R3, 0x8, P0 ;  /* 0x000000080300780c */ /* 0x000fc400007a4270 */
[C---:B------:R-:W-:Y:S01]  /*3d20*/  ISETP.GT.AND P1, PT, R4.reuse, 0x38, PT ;  /* 0x000000380400780c */ /* 0x040fe20003f24270 */
[----:B------:R-:W-:Y:S01]  /*3d30*/  @P3 STG.E.U16 desc[UR36][R6.64+0x52], R45 ;  /* 0x0000522d06003986 */ /* 0x000fe2000c101524 */
[C---:B------:R-:W-:Y:S02]  /*3d40*/  ISETP.GT.AND P3, PT, R4.reuse, 0x30, PT ;  /* 0x000000300400780c */ /* 0x040fe40003f64270 */
[----:B------:R-:W-:Y:S01]  /*3d50*/  ISETP.GT.AND P0, PT, R4, 0x39, PT ;  /* 0x000000390400780c */ /* 0x000fe20003f04270 */
[----:B------:R-:W-:Y:S01]  /*3d60*/  @P4 IMAD.MOV.U32 R4, RZ, RZ, R8 ;  /* 0x000000ffff044224 */ /* 0x000fe200078e0008 */
[----:B------:R-:W-:Y:S01]  /*3d70*/  F2FP.BF16.F32.PACK_AB R46, RZ, R46 ;  /* 0x0000002eff2e723e */ /* 0x000fe200000010ff */
[----:B------:R-:W-:Y:S01]  /*3d80*/  @P4 IMAD.MOV.U32 R5, RZ, RZ, R9 ;  /* 0x000000ffff054224 */ /* 0x000fe200078e0009 */
[----:B------:R-:W-:Y:S02]  /*3d90*/  F2FP.BF16.F32.PACK_AB R47, RZ, R47 ;  /* 0x0000002fff2f723e */ /* 0x000fe400000010ff */
[----:B------:R-:W-:-:S02]  /*3da0*/  F2FP.BF16.F32.PACK_AB R48, RZ, R48 ;  /* 0x00000030ff30723e */ /* 0x000fc400000010ff */
[----:B------:R0:W-:Y:S01]  /*3db0*/  @P4 STG.E.U16 desc[UR36][R4.64+0x50], R46 ;  /* 0x0000502e04004986 */ /* 0x0001e2000c101524 */
[C---:B------:R-:W-:Y:S02]  /*3dc0*/  ISETP.GT.AND P4, PT, R3.reuse, RZ, P2 ;  /* 0x000000ff0300720c */ /* 0x040fe40001784270 */
[----:B------:R-:W-:Y:S02]  /*3dd0*/  F2FP.BF16.F32.PACK_AB R49, RZ, R49 ;  /* 0x00000031ff31723e */ /* 0x000fe400000010ff */
[----:B------:R-:W-:Y:S02]  /*3de0*/  ISETP.GT.AND P2, PT, R3, 0x8, P2 ;  /* 0x000000080300780c */ /* 0x000fe40001744270 */
[----:B------:R-:W-:Y:S02]  /*3df0*/  F2FP.BF16.F32.PACK_AB R50, RZ, R50 ;  /* 0x00000032ff32723e */ /* 0x000fe400000010ff */
[----:B------:R-:W-:Y:S02]  /*3e00*/  F2FP.BF16.F32.PACK_AB R51, RZ, R51 ;  /* 0x00000033ff33723e */ /* 0x000fe400000010ff */
[----:B------:R-:W-:Y:S01]  /*3e10*/  F2FP.BF16.F32.PACK_AB R52, RZ, R52 ;  /* 0x00000034ff34723e */ /* 0x000fe200000010ff */
[----:B0-----:R-:W-:Y:S01]  /*3e20*/  @P5 IMAD.MOV.U32 R4, RZ, RZ, R8 ;  /* 0x000000ffff045224 */ /* 0x001fe200078e0008 */
[----:B------:R-:W-:Y:S01]  /*3e30*/  F2FP.BF16.F32.PACK_AB R53, RZ, R53 ;  /* 0x00000035ff35723e */ /* 0x000fe200000010ff */
[----:B------:R-:W-:Y:S01]  /*3e40*/  @P5 IMAD.MOV.U32 R5, RZ, RZ, R9 ;  /* 0x000000ffff055224 */ /* 0x000fe200078e0009 */
[----:B------:R-:W-:-:S02]  /*3e50*/  F2FP.BF16.F32.PACK_AB R54, RZ, R54 ;  /* 0x00000036ff36723e */ /* 0x000fc400000010ff */
[----:B------:R-:W-:Y:S02]  /*3e60*/  F2FP.BF16.F32.PACK_AB R55, RZ, R55 ;  /* 0x00000037ff37723e */ /* 0x000fe400000010ff */
[----:B------:R0:W-:Y:S01]  /*3e70*/  @P5 STG.E.U16 desc[UR36][R4.64+0x52], R47 ;  /* 0x0000522f04005986 */ /* 0x0001e2000c101524 */
[C---:B------:R-:W-:Y:S02]  /*3e80*/  ISETP.GT.AND P5, PT, R3.reuse, RZ, P3 ;  /* 0x000000ff0300720c */ /* 0x040fe40001fa4270 */
[----:B------:R-:W-:-:S11]  /*3e90*/  ISETP.GT.AND P3, PT, R3, 0x8, P3 ;  /* 0x000000080300780c */ /* 0x000fd60001f64270 */
[----:B0-----:R-:W-:Y:S02]  /*3ea0*/  @P5 IMAD.MOV.U32 R4, RZ, RZ, R6 ;  /* 0x000000ffff045224 */ /* 0x001fe400078e0006 */
[----:B------:R-:W-:-:S05]  /*3eb0*/  @P5 IMAD.MOV.U32 R5, RZ, RZ, R7 ;  /* 0x000000ffff055224 */ /* 0x000fca00078e0007 */
[----:B------:R0:W-:Y:S01]  /*3ec0*/  @P5 STG.E.U16 desc[UR36][R4.64+0x60], R48 ;  /* 0x0000603004005986 */ /* 0x0001e2000c101524 */
[C---:B------:R-:W-:Y:S02]  /*3ed0*/  ISETP.GT.AND P5, PT, R3.reuse, RZ, P0 ;  /* 0x000000ff0300720c */ /* 0x040fe400007a4270 */
[----:B------:R-:W-:Y:S01]  /*3ee0*/  ISETP.GT.AND P0, PT, R3, 0x8, P0 ;  /* 0x000000080300780c */ /* 0x000fe20000704270 */
[----:B0-----:R-:W-:Y:S02]  /*3ef0*/  @P4 IMAD.MOV.U32 R4, RZ, RZ, R6 ;  /* 0x000000ffff044224 */ /* 0x001fe400078e0006 */
[----:B------:R-:W-:-:S05]  /*3f00*/  @P4 IMAD.MOV.U32 R5, RZ, RZ, R7 ;  /* 0x000000ffff054224 */ /* 0x000fca00078e0007 */
[----:B------:R0:W-:Y:S01]  /*3f10*/  @P4 STG.E.U16 desc[UR36][R4.64+0x62], R49 ;  /* 0x0000623104004986 */ /* 0x0001e2000c101524 */
[C---:B------:R-:W-:Y:S02]  /*3f20*/  ISETP.GT.AND P4, PT, R3.reuse, RZ, P1 ;  /* 0x000000ff0300720c */ /* 0x040fe40000f84270 */
[----:B------:R-:W-:Y:S01]  /*3f30*/  ISETP.GT.AND P1, PT, R3, 0x8, P1 ;  /* 0x000000080300780c */ /* 0x000fe20000f24270 */
[----:B0-----:R-:W-:Y:S02]  /*3f40*/  @P3 IMAD.MOV.U32 R4, RZ, RZ, R8 ;  /* 0x000000ffff043224 */ /* 0x001fe400078e0008 */
[----:B------:R-:W-:-:S05]  /*3f50*/  @P3 IMAD.MOV.U32 R5, RZ, RZ, R9 ;  /* 0x000000ffff053224 */ /* 0x000fca00078e0009 */
[----:B------:R0:W-:Y:S02]  /*3f60*/  @P3 STG.E.U16 desc[UR36][R4.64+0x60], R50 ;  /* 0x0000603204003986 */ /* 0x0001e4000c101524 */
[----:B0-----:R-:W-:Y:S02]  /*3f70*/  @P2 IMAD.MOV.U32 R4, RZ, RZ, R8 ;  /* 0x000000ffff042224 */ /* 0x001fe400078e0008 */
[----:B------:R-:W-:-:S05]  /*3f80*/  @P2 IMAD.MOV.U32 R5, RZ, RZ, R9 ;  /* 0x000000ffff052224 */ /* 0x000fca00078e0009 */
[----:B------:R0:W-:Y:S02]  /*3f90*/  @P2 STG.E.U16 desc[UR36][R4.64+0x62], R51 ;  /* 0x0000623304002986 */ /* 0x0001e4000c101524 */
[----:B0-----:R-:W-:Y:S02]  /*3fa0*/  @P4 IMAD.MOV.U32 R4, RZ, RZ, R6 ;  /* 0x000000ffff044224 */ /* 0x001fe400078e0006 */
[----:B------:R-:W-:-:S05]  /*3fb0*/  @P4 IMAD.MOV.U32 R5, RZ, RZ, R7 ;  /* 0x000000ffff054224 */ /* 0x000fca00078e0007 */
[----:B------:R0:W-:Y:S04]  /*3fc0*/  @P4 STG.E.U16 desc[UR36][R4.64+0x70], R52 ;  /* 0x0000703404004986 */ /* 0x0001e8000c101524 */
[----:B------:R1:W-:Y:S01]  /*3fd0*/  @P5 STG.E.U16 desc[UR36][R6.64+0x72], R53 ;  /* 0x0000723506005986 */ /* 0x0003e2000c101524 */
[----:B0-----:R-:W-:Y:S02]  /*3fe0*/  @P1 IMAD.MOV.U32 R4, RZ, RZ, R8 ;  /* 0x000000ffff041224 */ /* 0x001fe400078e0008 */
[----:B------:R-:W-:-:S05]  /*3ff0*/  @P1 IMAD.MOV.U32 R5, RZ, RZ, R9 ;  /* 0x000000ffff051224 */ /* 0x000fca00078e0009 */
[----:B------:R1:W-:Y:S04]  /*4000*/  @P1 STG.E.U16 desc[UR36][R4.64+0x70], R54 ;  /* 0x0000703604001986 */ /* 0x0003e8000c101524 */
[----:B------:R1:W-:Y:S02]  /*4010*/  @P0 STG.E.U16 desc[UR36][R8.64+0x72], R55 ;  /* 0x0000723708000986 */ /* 0x0003e4000c101524 */
.L_x_90:
[----:B------:R-:W-:Y:S05]  /*4020*/  BSYNC B0 ;  /* 0x0000000000007941 */ /* 0x000fea0003800000 */
.L_x_28:
[----:B------:R-:W-:Y:S01]  /*4030*/  ULDC UR4, c[0x0][0xc] ;  /* 0x0000030000047ab9 */ /* 0x000fe20000000800 */
[----:B------:R-:W-:Y:S01]  /*4040*/  ULDC UR5, c[0x0][0x10] ;  /* 0x0000040000057ab9 */ /* 0x000fe20000000800 */
[----:B------:R-:W0:Y:S01]  /*4050*/  LDC R3, c[0x0][0x14] ;  /* 0x00000500ff037b82 */ /* 0x000e220000000800 */
[----:B------:R-:W-:Y:S01]  /*4060*/  UIMAD.WIDE.U32 UR4, UR4, UR5, URZ ;  /* 0x00000005040472a5 */ /* 0x000fe2000f8e003f */
[----:B------:R-:W-:Y:S02]  /*4070*/  IMAD.MOV.U32 R59, RZ, RZ, -0x1 ;  /* 0xffffffffff3b7424 */ /* 0x000fe400078e00ff */
[----:B------:R-:W-:-:S03]  /*4080*/  IMAD.MOV.U32 R57, RZ, RZ, -0x1 ;  /* 0xffffffffff397424 */ /* 0x000fc600078e00ff */
[----:B0-----:R-:W-:-:S04]  /*4090*/  IMAD.WIDE.U32 R16, R3, UR4, R16 ;  /* 0x0000000403107c25 */ /* 0x001fc8000f8e0010 */
[----:B------:R-:W-:Y:S01]  /*40a0*/  IMAD R3, R3, UR5, RZ ;  /* 0x0000000503037c24 */ /* 0x000fe2000f8e02ff */
[----:B------:R-:W-:Y:S02]  /*40b0*/  ULDC.64 UR4, c[0x0][0x650] ;  /* 0x0001940000047ab9 */ /* 0x000fe40000000a00 */
[----:B------:R-:W-:Y:S01]  /*40c0*/  ISETP.GE.U32.AND P0, PT, R16, UR4, PT ;  /* 0x0000000410007c0c */ /* 0x000fe2000bf06070 */
[--C-:B------:R-:W-:Y:S01]  /*40d0*/  IMAD.IADD R17, R17, 0x1, R3.reuse ;  /* 0x0000000111117824 */ /* 0x100fe200078e0203 */
[----:B------:R-:W-:-:S04]  /*40e0*/  PRMT R3, RZ, 0x7610, R3 ;  /* 0x00007610ff037816 */ /* 0x000fc80000000003 */
[----:B------:R-:W-:-:S13]  /*40f0*/  ISETP.GE.U32.AND.EX P0, PT, R17, UR5, PT, P0 ;  /* 0x0000000511007c0c */ /* 0x000fda000bf06100 */
[----:B------:R-:W-:Y:S05]  /*4100*/  @P0 BRA `(.L_x_91) ;  /* 0x0000000400640947 */ /* 0x000fea0003800000 */
[----:B---3--:R-:W0:Y:S01]  /*4110*/  S2R R12, SR_CTAID.X ;  /* 0x00000000000c7919 */ /* 0x008e220000002500 */
[----:B-12-4-:R-:W1:Y:S01]  /*4120*/  LDC.64 R10, c[0x0][0x628] ;  /* 0x00018a00ff0a7b82 */ /* 0x016e620000000a00 */
[----:B------:R-:W-:Y:S01]  /*4130*/  ULDC UR4, c[0x0][0x150] ;  /* 0x0000540000047ab9 */ /* 0x000fe20000000800 */
[----:B------:R-:W-:Y:S01]  /*4140*/  IMAD.MOV.U32 R8, RZ, RZ, R16 ;  /* 0x000000ffff087224 */ /* 0x000fe200078e0010 */
[----:B-----5:R-:W2:Y:S01]  /*4150*/  S2R R24, SR_CTAID.Y ;  /* 0x0000000000187919 */ /* 0x020ea20000002600 */
[----:B------:R-:W-:-:S04]  /*4160*/  IMAD.MOV.U32 R9, RZ, RZ, R17 ;  /* 0x000000ffff097224 */ /* 0x000fc800078e0011 */
[----:B------:R-:W3:Y:S08]  /*4170*/  LDC R21, c[0x0][0x144] ;  /* 0x00005100ff157b82 */ /* 0x000ef00000000800 */
[----:B------:R-:W4:Y:S08]  /*4180*/  LDC R0, c[0x0][0x630] ;  /* 0x00018c00ff007b82 */ /* 0x000f300000000800 */
[----:B------:R-:W2:Y:S01]  /*4190*/  LDC.64 R14, c[0x0][0x620] ;  /* 0x00018800ff0e7b82 */ /* 0x000ea20000000a00 */
[----:B-1----:R-:W-:-:S04]  /*41a0*/  ISETP.NE.U32.AND P0, PT, R10, RZ, PT ;  /* 0x000000ff0a00720c */ /* 0x002fc80003f05070 */
[----:B------:R-:W-:Y:S02]  /*41b0*/  ISETP.NE.AND.EX P0, PT, R11, RZ, PT, P0 ;  /* 0x000000ff0b00720c */ /* 0x000fe40003f05300 */
[----:B0-----:R-:W-:-:S05]  /*41c0*/  I2FP.F32.U32 R3, R12 ;  /* 0x0000000c00037245 */ /* 0x001fca0000201000 */
[----:B------:R-:W-:-:S04]  /*41d0*/  FMUL R3, R3, UR4 ;  /* 0x0000000403037c20 */ /* 0x000fc80008400000 */
[----:B------:R0:W1:Y:S02]  /*41e0*/  F2I.U32.TRUNC.NTZ R20, R3 ;  /* 0x0000000300147305 */ /* 0x000064000020f000 */
[----:B---34-:R-:W-:Y:S05]  /*41f0*/  @!P0 BRA `(.L_x_92) ;  /* 0x0000000000288947 */ /* 0x018fea0003800000 */
[----:B0-----:R-:W0:Y:S02]  /*4200*/  LDC R3, c[0x0][0x634] ;  /* 0x00018d00ff037b82 */ /* 0x001e240000000800 */
        /* <DEDUP_REMOVED lines=9> */
.L_x_92:
[----:B------:R-:W3:Y:S01]  /*42a0*/  LDC.64 R28, c[0x0][0x640] ;  /* 0x00019000ff1c7b82 */ /* 0x000ee20000000a00 */
[-CC-:B------:R-:W-:Y:S01]  /*42b0*/  SHF.R.U64 R57, R8, R0.reuse, R9.reuse ;  /* 0x0000000008397219 */ /* 0x180fe20000001209 */
[----:B-1----:R-:W-:Y:S01]  /*42c0*/  IMAD.MOV R20, RZ, RZ, -R20 ;  /* 0x000000ffff147224 */ /* 0x002fe200078e0a14 */
[----:B------:R-:W-:Y:S01]  /*42d0*/  SHF.R.U32.HI R0, RZ, R0, R9 ;  /* 0x00000000ff007219 */ /* 0x000fe20000011609 */
[----:B------:R-:W-:Y:S01]  /*42e0*/  ULDC UR4, c[0x0][0x154] ;  /* 0x0000550000047ab9 */ /* 0x000fe20000000800 */
[----:B0-----:R-:W-:Y:S01]  /*42f0*/  IADD3 R3, P0, RZ, -R57, RZ ;  /* 0x80000039ff037210 */ /* 0x001fe20007f1e0ff */
[----:B------:R-:W-:Y:S02]  /*4300*/  IMAD R21, R21, R20, R12 ;  /* 0x0000001415157224 */ /* 0x000fe400078e020c */
[----:B------:R-:W0:Y:S01]  /*4310*/  LDC R6, c[0x0][0x618] ;  /* 0x00018600ff067b82 */ /* 0x000e220000000800 */
[----:B------:R-:W-:Y:S02]  /*4320*/  IMAD.MOV.U32 R7, RZ, RZ, 0x1 ;  /* 0x00000001ff077424 */ /* 0x000fe400078e00ff */
[----:B------:R-:W-:-:S04]  /*4330*/  IMAD.X R5, RZ, RZ, ~R0, P0 ;  /* 0x000000ffff057224 */ /* 0x000fc800000e0e00 */
[-C--:B--2---:R-:W-:Y:S01]  /*4340*/  IMAD R0, R5, R14.reuse, RZ ;  /* 0x0000000e05007224 */ /* 0x084fe200078e02ff */
[----:B------:R-:W1:Y:S01]  /*4350*/  LDC R8, c[0x0][0x608] ;  /* 0x00018200ff087b82 */ /* 0x000e620000000800 */
[----:B------:R-:W-:-:S04]  /*4360*/  IMAD.WIDE.U32 R4, R3, R14, R16 ;  /* 0x0000000e03047225 */ /* 0x000fc800078e0010 */
[----:B------:R-:W-:Y:S01]  /*4370*/  IMAD R3, R3, R15, R0 ;  /* 0x0000000f03037224 */ /* 0x000fe200078e0200 */
[----:B------:R-:W-:Y:S02]  /*4380*/  I2FP.F32.U32 R0, R24 ;  /* 0x0000001800007245 */ /* 0x000fe40000201000 */
[----:B------:R-:W2:Y:S01]  /*4390*/  LDC R26, c[0x0][0x658] ;  /* 0x00019600ff1a7b82 */ /* 0x000ea20000000800 */
[----:B------:R-:W-:Y:S01]  /*43a0*/  IMAD.IADD R3, R5, 0x1, R3 ;  /* 0x0000000105037824 */ /* 0x000fe200078e0203 */
[----:B---3--:R-:W-:Y:S01]  /*43b0*/  ISETP.NE.U32.AND P0, PT, R28, RZ, PT ;  /* 0x000000ff1c00720c */ /* 0x008fe20003f05070 */
[----:B------:R-:W-:Y:S01]  /*43c0*/  FMUL R0, R0, UR4 ;  /* 0x0000000400007c20 */ /* 0x000fe20008400000 */
[----:B------:R-:W-:Y:S02]  /*43d0*/  IMAD.MOV.U32 R5, RZ, RZ, -0x1 ;  /* 0xffffffffff057424 */ /* 0x000fe400078e00ff */
[----:B------:R-:W-:Y:S01]  /*43e0*/  ISETP.NE.AND.EX P0, PT, R29, RZ, PT, P0 ;  /* 0x000000ff1d00720c */ /* 0x000fe20003f05300 */
[----:B------:R3:W4:Y:S01]  /*43f0*/  F2I.U32.TRUNC.NTZ R13, R0 ;  /* 0x00000000000d7305 */ /* 0x000722000020f000 */
[----:B------:R-:W3:Y:S01]  /*4400*/  LDC R15, c[0x0][0x148] ;  /* 0x00005200ff0f7b82 */ /* 0x000ee20000000800 */
[----:B0-----:R-:W-:-:S02]  /*4410*/  SHF.R.U64 R12, R4, R6, R3 ;  /* 0x00000006040c7219 */ /* 0x001fc40000001203 */
[----:B------:R-:W-:-:S05]  /*4420*/  SHF.R.U32.HI R3, RZ, R6, R3 ;  /* 0x00000006ff037219 */ /* 0x000fca0000011603 */
[----:B------:R-:W0:Y:S01]  /*4430*/  LDC R20, c[0x0][0x600] ;  /* 0x00018000ff147b82 */ /* 0x000e220000000800 */
[-CC-:B-1----:R-:W-:Y:S02]  /*4440*/  SHF.R.U64 R10, R12, R8.reuse, R3.reuse ;  /* 0x000000080c0a7219 */ /* 0x182fe40000001203 */
[----:B------:R-:W-:-:S05]  /*4450*/  SHF.R.U32.HI R3, RZ, R8, R3 ;  /* 0x00000008ff037219 */ /* 0x000fca0000011603 */
[----:B------:R-:W1:Y:S01]  /*4460*/  LDC R27, c[0x0][0x648] ;  /* 0x00019200ff1b7b82 */ /* 0x000e620000000800 */
[-C--:B--2---:R-:W-:Y:S02]  /*4470*/  SHF.L.U32 R4, R5, R26.reuse, RZ ;  /* 0x0000001a05047219 */ /* 0x084fe400000006ff */
[-CC-:B------:R-:W-:Y:S02]  /*4480*/  SHF.R.U64 R14, R10, R26.reuse, R3.reuse ;  /* 0x0000001a0a0e7219 */ /* 0x180fe40000001203 */
[----:B------:R-:W-:Y:S02]  /*4490*/  SHF.R.U32.HI R5, RZ, R26, R3 ;  /* 0x0000001aff057219 */ /* 0x000fe40000011603 */
[----:B------:R-:W-:Y:S01]  /*44a0*/  LOP3.LUT R25, RZ, R4, RZ, 0x33, !PT ;  /* 0x00000004ff197212 */ /* 0x000fe200078e33ff */
[----:B------:R-:W2:Y:S01]  /*44b0*/  LDC R30, c[0x0][0x638] ;  /* 0x00018e00ff1e7b82 */ /* 0x000ea20000000800 */
[----:B------:R-:W-:Y:S01]  /*44c0*/  SHF.L.U32 R26, R7, R26, RZ ;  /* 0x0000001a071a7219 */ /* 0x000fe200000006ff */
[----:B------:R-:W-:-:S06]  /*44d0*/  IMAD.MOV.U32 R4, RZ, RZ, R14 ;  /* 0x000000ffff047224 */ /* 0x000fcc00078e000e */
[----:B------:R-:W0:Y:S01]  /*44e0*/  LDC R31, c[0x0][0x610] ;  /* 0x00018400ff1f7b82 */ /* 0x000e220000000800 */
[----:B----4-:R-:W-:Y:S05]  /*44f0*/  @!P0 BRA `(.L_x_93) ;  /* 0x0000000000288947 */ /* 0x010fea0003800000 */
[----:B------:R-:W4:Y:S02]  /*4500*/  LDC R3, c[0x0][0x64c] ;  /* 0x00019300ff037b82 */ /* 0x000f240000000800 */
[----:B----4-:R-:W-:-:S05]  /*4510*/  IADD3 R3, P0, R14, R3, RZ ;  /* 0x000000030e037210 */ /* 0x010fca0007f1e0ff */
        /* <DEDUP_REMOVED lines=8> */
.L_x_93:
[----:B------:R-:W-:Y:S01]  /*45a0*/  ISETP.NE.AND P0, PT, R2, 0x1, PT ;  /* 0x000000010200780c */ /* 0x000fe20003f05270 */
[----:B0-----:R-:W-:Y:S01]  /*45b0*/  VIADD R7, R20, 0xffffffff ;  /* 0xffffffff14077836 */ /* 0x001fe20000000000 */
[----:B-1-3--:R-:W-:Y:S01]  /*45c0*/  SHF.R.U64 R0, R4, R27, R5 ;  /* 0x0000001b04007219 */ /* 0x00afe20000001205 */
[----:B------:R-:W-:Y:S01]  /*45d0*/  IMAD.MOV R13, RZ, RZ, -R13 ;  /* 0x000000ffff0d7224 */ /* 0x000fe200078e0a0d */
[----:B------:R-:W-:Y:S01]  /*45e0*/  LOP3.LUT R5, R10, R25, RZ, 0xc0, !PT ;  /* 0x000000190a057212 */ /* 0x000fe200078ec0ff */
[----:B------:R-:W-:Y:S01]  /*45f0*/  IMAD.MOV.U32 R4, RZ, RZ, 0x1 ;  /* 0x00000001ff047424 */ /* 0x000fe200078e00ff */
[----:B------:R-:W-:Y:S01]  /*4600*/  LOP3.LUT R12, R12, R7, RZ, 0xc0, !PT ;  /* 0x000000070c0c7212 */ /* 0x000fe200078ec0ff */
[----:B------:R-:W-:Y:S02]  /*4610*/  IMAD.MOV R3, RZ, RZ, -R0 ;  /* 0x000000ffff037224 */ /* 0x000fe400078e0a00 */
[----:B------:R-:W-:Y:S02]  /*4620*/  IMAD R0, R26, R0, R5 ;  /* 0x000000001a007224 */ /* 0x000fe400078e0205 */
[----:B--2---:R-:W-:-:S02]  /*4630*/  IMAD R3, R3, R30, R14 ;  /* 0x0000001e03037224 */ /* 0x004fc400078e020e */
[----:B------:R-:W-:Y:S02]  /*4640*/  @P0 IMAD R21, R15, R13, R24 ;  /* 0x0000000d0f150224 */ /* 0x000fe400078e0218 */
[----:B------:R-:W-:Y:S01]  /*4650*/  IMAD R5, R3, R20, R12 ;  /* 0x0000001403057224 */ /* 0x000fe200078e020c */
[----:B------:R-:W-:Y:S01]  /*4660*/  PRMT R3, R4, 0x7610, R3 ;  /* 0x0000761004037816 */ /* 0x000fe20000000003 */
[----:B------:R-:W-:-:S05]  /*4670*/  IMAD R0, R0, R31, R21 ;  /* 0x0000001f00007224 */ /* 0x000fca00078e0215 */
[----:B------:R-:W-:Y:S02]  /*4680*/  SEL R59, R5, R0, !P0 ;  /* 0x00000000053b7207 */ /* 0x000fe40004000000 */
[----:B------:R-:W-:-:S07]  /*4690*/  SEL R0, R0, R5, !P0 ;  /* 0x0000000500007207 */ /* 0x000fce0004000000 */
.L_x_91:
[----:B------:R-:W-:Y:S01]  /*46a0*/  LOP3.LUT P0, RZ, R3, 0xff, RZ, 0xc0, !PT ;  /* 0x000000ff03ff7812 */ /* 0x000fe2000780c0ff */
[----:B------:R-:W-:-:S12]  /*46b0*/  IMAD.MOV.U32 R58, RZ, RZ, R0 ;  /* 0x000000ffff3a7224 */ /* 0x000fd800078e0000 */
[----:B------:R-:W-:Y:S05]  /*46c0*/  @P0 BRA `(.L_x_94) ;  /* 0xffffffc800300947 */ /* 0x000fea000383ffff */
[----:B------:R-:W-:Y:S05]  /*46d0*/  EXIT ;  /* 0x000000000000794d */ /* 0x000fea0003800000 */
.L_x_3:
[----:B0-----:R-:W-:Y:S01]  /*46e0*/  ULDC.64 UR4, c[0x0][0x650] ;  /* 0x0001940000047ab9 */ /* 0x001fe20000000a00 */
        /* <DEDUP_REMOVED lines=25> */
.L_x_96:
[--C-:B------:R-:W-:Y:S01]  /*4880*/  SHF.R.U64 R12, R10, R14, R11.reuse ;  /* 0x0000000e0a0c7219 */ /* 0x100fe2000000120b */
[----:B------:R-:W0:Y:S01]  /*4890*/  LDC R22, c[0x0][0x618] ;  /* 0x00018600ff167b82 */ /* 0x000e220000000800 */
[----:B------:R-:W-:Y:S01]  /*48a0*/  I2FP.F32.U32 R6, R4 ;  /* 0x0000000400067245 */ /* 0x000fe20000201000 */
[----:B------:R-:W-:Y:S01]  /*48b0*/  ULDC UR4, c[0x0][0x150] ;  /* 0x0000540000047ab9 */ /* 0x000fe20000000800 */
[----:B------:R-:W-:Y:S02]  /*48c0*/  SHF.R.U32.HI R5, RZ, R14, R11 ;  /* 0x0000000eff057219 */ /* 0x000fe4000001160b */
[----:B------:R-:W-:Y:S01]  /*48d0*/  IADD3 R9, P0, RZ, -R12, RZ ;  /* 0x8000000cff097210 */ /* 0x000fe20007f1e0ff */
[----:B------:R-:W-:Y:S01]  /*48e0*/  FMUL R11, R6, UR4 ;  /* 0x00000004060b7c20 */ /* 0x000fe20008400000 */
[----:B------:R-:W-:Y:S01]  /*48f0*/  ULDC UR4, c[0x0][0x154] ;  /* 0x0000550000047ab9 */ /* 0x000fe20000000800 */
[----:B------:R-:W1:Y:S02]  /*4900*/  LDC.64 R24, c[0x0][0x640] ;  /* 0x00019000ff187b82 */ /* 0x000e640000000a00 */
[----:B------:R-:W-:-:S02]  /*4910*/  IMAD.X R5, RZ, RZ, ~R5, P0 ;  /* 0x000000ffff057224 */ /* 0x000fc400000e0e05 */
[----:B------:R-:W2:Y:S01]  /*4920*/  F2I.U32.TRUNC.NTZ R11, R11 ;  /* 0x0000000b000b7305 */ /* 0x000ea2000020f000 */
[----:B------:R-:W-:-:S03]  /*4930*/  IMAD.WIDE.U32 R6, R9, R20, R16 ;  /* 0x0000001409067225 */ /* 0x000fc600078e0010 */
[----:B------:R-:W3:Y:S01]  /*4940*/  LDC R13, c[0x0][0x144] ;  /* 0x00005100ff0d7b82 */ /* 0x000ee20000000800 */
[----:B------:R-:W-:-:S04]  /*4950*/  IMAD R8, R5, R20, RZ ;  /* 0x0000001405087224 */ /* 0x000fc800078e02ff */
[----:B------:R-:W-:Y:S02]  /*4960*/  IMAD R5, R9, R21, R8 ;  /* 0x0000001509057224 */ /* 0x000fe400078e0208 */
[----:B------:R-:W-:Y:S01]  /*4970*/  IMAD.MOV.U32 R8, RZ, RZ, -0x1 ;  /* 0xffffffffff087424 */ /* 0x000fe200078e00ff */
[----:B------:R-:W4:Y:S01]  /*4980*/  LDC R14, c[0x0][0x608] ;  /* 0x00018200ff0e7b82 */ /* 0x000f220000000800 */
[----:B------:R-:W-:Y:S01]  /*4990*/  IMAD.IADD R5, R7, 0x1, R5 ;  /* 0x0000000107057824 */ /* 0x000fe200078e0205 */
[----:B------:R-:W-:-:S04]  /*49a0*/  I2FP.F32.U32 R7, R3 ;  /* 0x0000000300077245 */ /* 0x000fc80000201000 */
[-C--:B0-----:R-:W-:Y:S01]  /*49b0*/  SHF.R.U64 R10, R6, R22.reuse, R5 ;  /* 0x00000016060a7219 */ /* 0x081fe20000001205 */
[----:B--2---:R-:W-:Y:S01]  /*49c0*/  IMAD.MOV R6, RZ, RZ, -R11 ;  /* 0x000000ffff067224 */ /* 0x004fe200078e0a0b */
[----:B------:R-:W0:Y:S01]  /*49d0*/  LDC R9, c[0x0][0x658] ;  /* 0x00019600ff097b82 */ /* 0x000e220000000800 */
[----:B-1----:R-:W-:Y:S01]  /*49e0*/  ISETP.NE.U32.AND P0, PT, R24, RZ, PT ;  /* 0x000000ff1800720c */ /* 0x002fe20003f05070 */
[----:B------:R-:W-:Y:S01]  /*49f0*/  FMUL R7, R7, UR4 ;  /* 0x0000000407077c20 */ /* 0x000fe20008400000 */
[----:B------:R-:W-:Y:S02]  /*4a00*/  SHF.R.U32.HI R5, RZ, R22, R5 ;  /* 0x00000016ff057219 */ /* 0x000fe40000011605 */
[----:B------:R-:W-:-:S03]  /*4a10*/  ISETP.NE.AND.EX P0, PT, R25, RZ, PT, P0 ;  /* 0x000000ff1900720c */ /* 0x000fc60003f05300 */
[----:B------:R-:W1:Y:S01]  /*4a20*/  LDC R20, c[0x0][0x148] ;  /* 0x00005200ff147b82 */ /* 0x000e620000000800 */
[----:B---3--:R-:W-:Y:S02]  /*4a30*/  IMAD R23, R13, R6, R4 ;  /* 0x000000060d177224 */ /* 0x008fe400078e0204 */
[----:B------:R-:W-:-:S05]  /*4a40*/  IMAD.MOV.U32 R6, RZ, RZ, 0x1 ;  /* 0x00000001ff067424 */ /* 0x000fca00078e00ff */
[----:B------:R-:W2:Y:S01]  /*4a50*/  LDC R21, c[0x0][0x600] ;  /* 0x00018000ff157b82 */ /* 0x000ea20000000800 */
[-CC-:B----4-:R-:W-:Y:S02]  /*4a60*/  SHF.R.U64 R13, R10, R14.reuse, R5.reuse ;  /* 0x0000000e0a0d7219 */ /* 0x190fe40000001205 */
[----:B------:R-:W-:Y:S02]  /*4a70*/  SHF.R.U32.HI R4, RZ, R14, R5 ;  /* 0x0000000eff047219 */ /* 0x000fe40000011605 */
[----:B------:R3:W4:Y:S03]  /*4a80*/  F2I.U32.TRUNC.NTZ R14, R7 ;  /* 0x00000007000e7305 */ /* 0x000726000020f000 */
[----:B------:R-:W1:Y:S01]  /*4a90*/  LDC R26, c[0x0][0x648] ;  /* 0x00019200ff1a7b82 */ /* 0x000e620000000800 */
[-C--:B0-----:R-:W-:Y:S02]  /*4aa0*/  SHF.R.U64 R15, R13, R9.reuse, R4 ;  /* 0x000000090d0f7219 */ /* 0x081fe40000001204 */
[----:B------:R-:W-:-:S02]  /*4ab0*/  SHF.L.U32 R8, R8, R9, RZ ;  /* 0x0000000908087219 */ /* 0x000fc400000006ff */
[-C--:B------:R-:W-:Y:S01]  /*4ac0*/  SHF.R.U32.HI R5, RZ, R9.reuse, R4 ;  /* 0x00000009ff057219 */ /* 0x080fe20000011604 */
[----:B------:R-:W-:Y:S01]  /*4ad0*/  IMAD.MOV.U32 R4, RZ, RZ, R15 ;  /* 0x000000ffff047224 */ /* 0x000fe200078e000f */
[----:B------:R-:W-:Y:S01]  /*4ae0*/  SHF.L.U32 R22, R6, R9, RZ ;  /* 0x0000000906167219 */ /* 0x000fe200000006ff */
[----:B------:R-:W0:Y:S01]  /*4af0*/  LDC R27, c[0x0][0x638] ;  /* 0x00018e00ff1b7b82 */ /* 0x000e220000000800 */
[----:B------:R-:W-:-:S07]  /*4b00*/  LOP3.LUT R28, RZ, R8, RZ, 0x33, !PT ;  /* 0x00000008ff1c7212 */ /* 0x000fce00078e33ff */
        /* <DEDUP_REMOVED lines=12> */
.L_x_97:
[----:B------:R-:W-:Y:S01]  /*4bd0*/  ISETP.NE.AND P0, PT, R2, 0x1, PT ;  /* 0x000000010200780c */ /* 0x000fe20003f05270 */
[----:B--2---:R-:W-:Y:S01]  /*4be0*/  VIADD R7, R21, 0xffffffff ;  /* 0xffffffff15077836 */ /* 0x004fe20000000000 */
[----:B-1----:R-:W-:Y:S01]  /*4bf0*/  SHF.R.U64 R5, R4, R26, R5 ;  /* 0x0000001a04057219 */ /* 0x002fe20000001205 */
[----:B------:R-:W-:Y:S01]  /*4c00*/  IMAD.MOV R14, RZ, RZ, -R14 ;  /* 0x000000ffff0e7224 */ /* 0x000fe200078e0a0e */
[----:B------:R-:W-:Y:S01]  /*4c10*/  LOP3.LUT R4, R13, R28, RZ, 0xc0, !PT ;  /* 0x0000001c0d047212 */ /* 0x000fe200078ec0ff */
[----:B------:R-:W-:Y:S01]  /*4c20*/  IMAD.MOV.U32 R8, RZ, RZ, R12 ;  /* 0x000000ffff087224 */ /* 0x000fe200078e000c */
[----:B------:R-:W-:Y:S01]  /*4c30*/  LOP3.LUT R10, R10, R7, RZ, 0xc0, !PT ;  /* 0x000000070a0a7212 */ /* 0x000fe200078ec0ff */
[----:B------:R-:W-:Y:S02]  /*4c40*/  IMAD.MOV R6, RZ, RZ, -R5 ;  /* 0x000000ffff067224 */ /* 0x000fe400078e0a05 */
[----:B------:R-:W-:-:S04]  /*4c50*/  IMAD R4, R22, R5, R4 ;  /* 0x0000000516047224 */ /* 0x000fc800078e0204 */
[----:B------:R-:W-:Y:S02]  /*4c60*/  @P0 IMAD R23, R20, R14, R3 ;  /* 0x0000000e14170224 */ /* 0x000fe400078e0203 */
[----:B0-----:R-:W-:Y:S02]  /*4c70*/  IMAD R3, R6, R27, R15 ;  /* 0x0000001b06037224 */ /* 0x001fe400078e020f */
[----:B------:R-:W-:Y:S02]  /*4c80*/  IMAD R7, R4, R29, R23 ;  /* 0x0000001d04077224 */ /* 0x000fe400078e0217 */
[----:B------:R-:W-:Y:S02]  /*4c90*/  IMAD R4, R3, R21, R10 ;  /* 0x0000001503047224 */ /* 0x000fe400078e020a */
[----:B------:R-:W-:-:S03]  /*4ca0*/  IMAD.MOV.U32 R6, RZ, RZ, 0x1 ;  /* 0x00000001ff067424 */ /* 0x000fc600078e00ff */
[----:B------:R-:W-:Y:S02]  /*4cb0*/  SEL R9, R4, R7, !P0 ;  /* 0x0000000704097207 */ /* 0x000fe40004000000 */
[----:B------:R-:W-:-:S07]  /*4cc0*/  SEL R7, R7, R4, !P0 ;  /* 0x0000000407077207 */ /* 0x000fce0004000000 */
.L_x_95:
[----:B------:R-:W-:-:S08]  /*4cd0*/  NOP ;  /* 0x0000000000007918 */ /* 0x000fd00000000000 */
[----:B------:R-:W0:-:S00]  /*4ce0*/  USETMAXREG.DEALLOC.CTAPOOL 0x28 ;  /* 0x00000028000079c8 */ /* 0x000e0000080e0500 */
[----:B0-----:R-:W-:-:S13]  /*4cf0*/  ISETP.NE.AND P0, PT, R0, RZ, PT ;  /* 0x000000ff0000720c */ /* 0x001fda0003f05270 */
[----:B------:R-:W-:Y:S05]  /*4d00*/  @P0 EXIT ;  /* 0x000000000000094d */ /* 0x000fea0003800000 */
[----:B------:R-:W-:Y:S01]  /*4d10*/  LOP3.LUT P0, RZ, R6, 0xff, RZ, 0xc0, !PT ;  /* 0x000000ff06ff7812 */ /* 0x000fe2000780c0ff */
[----:B------:R-:W-:Y:S02]  /*4d20*/  IMAD.MOV.U32 R0, RZ, RZ, 0x1 ;  /* 0x00000001ff007424 */ /* 0x000fe400078e00ff */
[----:B------:R-:W-:-:S10]  /*4d30*/  IMAD.MOV.U32 R12, RZ, RZ, RZ ;  /* 0x000000ffff0c7224 */ /* 0x000fd400078e00ff */
[----:B------:R-:W-:Y:S05]  /*4d40*/  @!P0 BRA `(.L_x_98) ;  /* 0x0000000c00388947 */ /* 0x000fea0003800000 */
[----:B------:R-:W0:Y:S01]  /*4d50*/  LDC R0, c[0x0][0x28c] ;  /* 0x0000a300ff007b82 */ /* 0x000e220000000800 */
[----:B------:R-:W-:Y:S01]  /*4d60*/  ULDC UR5, c[0x0][0x600] ;  /* 0x0001800000057ab9 */ /* 0x000fe20000000800 */
[----:B------:R-:W-:Y:S01]  /*4d70*/  ULDC UR4, c[0x0][0xc] ;  /* 0x0000030000047ab9 */ /* 0x000fe20000000800 */
[----:B------:R-:W-:Y:S01]  /*4d80*/  UIADD3 UR16, UR5, -0x1, URZ ;  /* 0xffffffff05107890 */ /* 0x000fe2000fffe03f */
[C---:B------:R-:W-:Y:S01]  /*4d90*/  LOP3.LUT P2, RZ, R18.reuse, 0x7f, RZ, 0xc0, !PT ;  /* 0x0000007f12ff7812 */ /* 0x040fe2000784c0ff */
[----:B------:R-:W-:Y:S01]  /*4da0*/  ULDC UR6, c[0x0][0x658] ;  /* 0x0001960000067ab9 */ /* 0x000fe20000000800 */
[----:B------:R-:W-:Y:S01]  /*4db0*/  ULDC UR5, c[0x0][0x10] ;  /* 0x0000040000057ab9 */ /* 0x000fe20000000800 */
[----:B------:R-:W-:Y:S01]  /*4dc0*/  UMOV UR7, 0xffffffff ;  /* 0xffffffff00077882 */ /* 0x000fe20000000000 */
[----:B------:R-:W-:Y:S01]  /*4dd0*/  UMOV UR8, 0x1 ;  /* 0x0000000100087882 */ /* 0x000fe20000000000 */
[----:B------:R-:W-:Y:S01]  /*4de0*/  UIMAD.WIDE.U32 UR4, UR4, UR5, URZ ;  /* 0x00000005040472a5 */ /* 0x000fe2000f8e003f */
[----:B------:R-:W-:Y:S01]  /*4df0*/  LOP3.LUT P0, RZ, R18, 0x1f, RZ, 0xc0, !PT ;  /* 0x0000001f12ff7812 */ /* 0x000fe2000780c0ff */
[----:B------:R-:W-:Y:S01]  /*4e00*/  USHF.L.U32 UR7, UR7, UR6, URZ ;  /* 0x0000000607077299 */ /* 0x000fe2000800063f */
[----:B------:R-:W-:Y:S01]  /*4e10*/  BSSY B0, `(.L_x_98) ;  /* 0x00000c1000007945 */ /* 0x000fe20003800000 */
[----:B------:R-:W-:Y:S01]  /*4e20*/  USHF.L.U32 UR18, UR8, UR6, URZ ;  /* 0x0000000608127299 */ /* 0x000fe2000800063f */
[----:B------:R-:W-:Y:S01]  /*4e30*/  IMAD.MOV.U32 R13, RZ, RZ, 0x1 ;  /* 0x00000001ff0d7424 */ /* 0x000fe200078e00ff */
[----:B------:R-:W-:Y:S01]  /*4e40*/  LOP3.LUT R11, R19, 0x2, RZ, 0xfc, !PT ;  /* 0x00000002130b7812 */ /* 0x000fe200078efcff */
[----:B------:R-:W-:Y:S01]  /*4e50*/  ULDC UR6, c[0x0][0x14] ;  /* 0x0000050000067ab9 */ /* 0x000fe20000000800 */
[----:B------:R-:W-:Y:S01]  /*4e60*/  PLOP3.LUT P0, PT, P0, P2, PT, 0x8a, 0x0 ;  /* 0x000000000000781c */ /* 0x000fe20000705172 */
[----:B------:R-:W-:Y:S01]  /*4e70*/  UIMAD.WIDE.U32 UR20, UR4, UR6, URZ ;  /* 0x00000006041472a5 */ /* 0x000fe2000f8e003f */
[----:B------:R-:W-:Y:S01]  /*4e80*/  IMAD.MOV.U32 R12, RZ, RZ, RZ ;  /* 0x000000ffff0c7224 */ /* 0x000fe200078e00ff */
[----:B------:R-:W-:-:S02]  /*4e90*/  UIMAD UR13, UR5, UR6, URZ ;  /* 0x00000006050d72a4 */ /* 0x000fc4000f8e023f */
[----:B------:R-:W-:Y:S01]  /*4ea0*/  ULOP3.LUT UR17, URZ, UR7, URZ, 0x33, !UPT ;  /* 0x000000073f117292 */ /* 0x000fe2000f8e333f */
[----:B0-----:R-:W-:Y:S01]  /*4eb0*/  VIADD R0, R0, 0x3f ;  /* 0x0000003f00007836 */ /* 0x001fe20000000000 */
[----:B------:R-:W-:Y:S01]  /*4ec0*/  UIADD3 UR13, UR21, UR13, URZ ;  /* 0x0000000d150d7290 */ /* 0x000fe2000fffe03f */
[----:B------:R-:W-:-:S03]  /*4ed0*/  ULDC.64 UR22, c[0x0][0x198] ;  /* 0x0000660000167ab9 */ /* 0x000fc60000000a00 */
[----:B------:R-:W-:-:S04]  /*4ee0*/  SHF.R.S32.HI R3, RZ, 0x1f, R0 ;  /* 0x0000001fff037819 */ /* 0x000fc80000011400 */
[----:B------:R-:W-:Y:S01]  /*4ef0*/  LEA.HI R3, R3, R0, RZ, 0x6 ;  /* 0x0000000003037211 */ /* 0x000fe200078f30ff */
[----:B------:R-:W-:-:S03]  /*4f00*/  IMAD.MOV.U32 R0, RZ, RZ, 0x1 ;  /* 0x00000001ff007424 */ /* 0x000fc600078e00ff */
[----:B------:R-:W-:-:S05]  /*4f10*/  SHF.R.S32.HI R3, RZ, 0x6, R3 ;  /* 0x00000006ff037819 */ /* 0x000fca0000011403 */
[----:B------:R-:W-:-:S07]  /*4f20*/  VIADD R10, R3, 0x1 ;  /* 0x00000001030a7836 */ /* 0x000fce0000000000 */
.L_x_110:
[----:B------:R-:W-:-:S03]  /*4f30*/  UMOV UR4, 0xffffffff ;  /* 0xffffffff00047882 */ /* 0x000fc60000000000 */
[----:B------:R-:W-:Y:S05]  /*4f40*/  BRA.DIV UR4, `(.L_x_99) ;  /* 0x0000001204107947 */ /* 0x000fea000b800000 */
[----:B------:R-:W-:-:S13]  /*4f50*/  ELECT P6, URZ, PT ;  /* 0x00000000003f782f */ /* 0x000fda00038c0000 */
.L_x_124:
[----:B------:R-:W0:Y:S01]  /*4f60*/  LDC R4, c[0x0][0x28c] ;  /* 0x0000a300ff047b82 */ /* 0x000e220000000800 */
[----:B------:R-:W-:Y:S01]  /*4f70*/  BSSY B1, `(.L_x_100) ;  /* 0x0000037000017945 */ /* 0x000fe20003800000 */
[----:B0-----:R-:W-:-:S13]  /*4f80*/  ISETP.LT.OR P6, PT, R4, 0x1, !P6 ;  /* 0x000000010400780c */ /* 0x001fda00077c1670 */
[----:B------:R-:W-:Y:S05]  /*4f90*/  @P6 BRA `(.L_x_101) ;  /* 0x0000000000d06947 */ /* 0x000fea0003800000 */
[----:B------:R-:W-:Y:S02]  /*4fa0*/  IMAD.SHL.U32 R15, R9, 0x40, RZ ;  /* 0x00000040090f7824 */ /* 0x000fe400078e00ff */
[----:B------:R-:W-:Y:S02]  /*4fb0*/  IMAD.SHL.U32 R18, R7, 0x80, RZ ;  /* 0x0000008007127824 */ /* 0x000fe400078e00ff */
[----:B------:R-:W-:Y:S02]  /*4fc0*/  IMAD.MOV.U32 R20, RZ, RZ, RZ ;  /* 0x000000ffff147224 */ /* 0x000fe400078e00ff */
[----:B------:R-:W-:Y:S02]  /*4fd0*/  IMAD.MOV.U32 R4, RZ, RZ, R10 ;  /* 0x000000ffff047224 */ /* 0x000fe400078e000a */
[----:B------:R-:W-:Y:S02]  /*4fe0*/  IMAD.MOV.U32 R5, RZ, RZ, R0 ;  /* 0x000000ffff057224 */ /* 0x000fe400078e0000 */
[----:B------:R-:W-:-:S07]  /*4ff0*/  IMAD.MOV.U32 R6, RZ, RZ, R12 ;  /* 0x000000ffff067224 */ /* 0x000fce00078e000c */
.L_x_105:
[----:B------:R-:W0:Y:S01]  /*5000*/  S2R R14, SR_CgaCtaId ;  /* 0x00000000000e7919 */ /* 0x000e220000008800 */
[----:B------:R-:W-:Y:S01]  /*5010*/  MOV R7, 0x400 ;  /* 0x0000040000077802 */ /* 0x000fe20000000f00 */
[----:B------:R-:W1:Y:S03]  /*5020*/  @!P2 LDC R9, c[0x0][0x500] ;  /* 0x00014000ff09ab82 */ /* 0x000e660000000800 */
[----:B0-----:R-:W-:Y:S02]  /*5030*/  LEA R21, R14, R7, 0x18 ;  /* 0x000000070e157211 */ /* 0x001fe400078ec0ff */
[----:B------:R-:W-:-:S03]  /*5040*/  SHF.L.U32 R7, R5, 0x1f, RZ ;  /* 0x0000001f05077819 */ /* 0x000fc600000006ff */
[----:B------:R-:W-:-:S04]  /*5050*/  IMAD R14, R6, 0x8, R21 ;  /* 0x00000008060e7824 */ /* 0x000fc800078e0215 */
[----:B------:R-:W0:Y:S02]  /*5060*/  SYNCS.PHASECHK.TRANS64.TRYWAIT P1, [R14+URZ+0x38], R7 ;  /* 0x000038070e0075a7 */ /* 0x000e24000802017f */
[----:B01----:R-:W-:Y:S05]  /*5070*/  @!P1 BRA `(.L_x_102) ;  /* 0x0000000c00e49947 */ /* 0x003fea0003800000 */
.L_x_125:
[----:B0-----:R-:W-:Y:S01]  /*5080*/  PRMT R7, R11, 0x9910, RZ ;  /* 0x000099100b077816 */ /* 0x001fe200000000ff */
[----:B------:R0:W-:Y:S03]  /*5090*/  @!P2 SYNCS.ARRIVE.TRANS64 RZ, [R14+URZ], R9 ;  /* 0x000000090effa9a7 */ /* 0x0001e6000800003f */
[----:B------:R-:W-:-:S13]  /*50a0*/  ISETP.NE.AND P1, PT, R7, 0x2, PT ;  /* 0x000000020700780c */ /* 0x000fda0003f25270 */
[----:B0-----:R-:W-:Y:S05]  /*50b0*/  @P1 BRA `(.L_x_103) ;  /* 0x0000000000041947 */ /* 0x001fea0003800000 */
[----:B------:R-:W-:Y:S01]  /*50c0*/  BPT.TRAP 0x1 ;  /* 0x000000040000795c */ /* 0x000fe20000300000 */
.L_x_103:
[----:B------:R-:W-:Y:S05]  /*50d0*/  @P0 BRA `(.L_x_104) ;  /* 0x0000000000040947 */ /* 0x000fea0003800000 */
[----:B------:R-:W-:Y:S01]  /*50e0*/  BPT.TRAP 0x1 ;  /* 0x000000040000795c */ /* 0x000fe20000300000 */
.L_x_104:
[--C-:B------:R-:W-:Y:S01]  /*50f0*/  IMAD R7, R6, 0x4000, R21.reuse ;  /* 0x0000400006077824 */ /* 0x100fe200078e0215 */
[----:B------:R-:W-:Y:S01]  /*5100*/  R2UR UR9, R14 ;  /* 0x000000000e0972ca */ /* 0x000fe200000e0000 */
[----:B------:R-:W-:Y:S01]  /*5110*/  IMAD R21, R6, 0x2000, R21 ;  /* 0x0000200006157824 */ /* 0x000fe200078e0215 */
[----:B------:R-:W-:Y:S01]  /*5120*/  UIADD3 UR4, UP0, UR22, 0xf0, URZ ;  /* 0x000000f016047890 */ /* 0x000fe2000ff1e03f */
[----:B------:R-:W-:Y:S01]  /*5130*/  VIADD R4, R4, 0xffffffff ;  /* 0xffffffff04047836 */ /* 0x000fe20000000000 */
[----:B------:R-:W-:Y:S01]  /*5140*/  R2UR UR5, R7 ;  /* 0x00000000070572ca */ /* 0x000fe200000e0000 */
[----:B------:R-:W-:Y:S01]  /*5150*/  UIADD3 UR24, UP1, UR22, 0x1f0, URZ ;  /* 0x000001f016187890 */ /* 0x000fe2000ff3e03f */
[----:B------:R-:W-:Y:S01]  /*5160*/  R2UR UR8, R21 ;  /* 0x00000000150872ca */ /* 0x000fe200000e0000 */
[----:B------:R-:W-:Y:S01]  /*5170*/  VIADD R6, R6, 0x1 ;  /* 0x0000000106067836 */ /* 0x000fe20000000000 */
[----:B------:R-:W-:Y:S01]  /*5180*/  R2UR UR11, R18 ;  /* 0x00000000120b72ca */ /* 0x000fe200000e0000 */
[----:B------:R-:W-:Y:S01]  /*5190*/  UIADD3.X UR25, URZ, UR23, URZ, UP1, !UPT ;  /* 0x000000173f197290 */ /* 0x000fe20008ffe43f */
[----:B------:R-:W-:Y:S01]  /*51a0*/  R2UR UR10, R20 ;  /* 0x00000000140a72ca */ /* 0x000fe200000e0000 */
[----:B------:R-:W-:Y:S01]  /*51b0*/  UMOV UR6, 0x0 ;  /* 0x0000000000067882 */ /* 0x000fe20000000000 */
[----:B------:R-:W-:Y:S01]  /*51c0*/  R2UR UR12, R8 ;  /* 0x00000000080c72ca */ /* 0x000fe200000e0000 */
[----:B------:R-:W-:Y:S01]  /*51d0*/  UMOV UR7, 0x10000000 ;  /* 0x1000000000077882 */ /* 0x000fe20000000000 */
[----:B------:R-:W-:Y:S01]  /*51e0*/  R2UR UR19, R15 ;  /* 0x000000000f1372ca */ /* 0x000fe200000e0000 */
[----:B------:R-:W-:Y:S01]  /*51f0*/  VIADD R20, R20, 0x40 ;  /* 0x0000004014147836 */ /* 0x000fe20000000000 */
[----:B------:R-:W-:Y:S01]  /*5200*/  ISETP.GT.AND P3, PT, R4, 0x1, PT ;  /* 0x000000010400780c */ /* 0x000fe20003f64270 */
[----:B------:R-:W-:Y:S01]  /*5210*/  UIADD3 UR14, UR5, 0x180, URZ ;  /* 0x00000180050e7890 */ /* 0x000fe2000fffe03f */
[----:B------:R-:W-:Y:S01]  /*5220*/  ISETP.NE.AND P1, PT, R6, 0x7, PT ;  /* 0x000000070600780c */ /* 0x000fe20003f25270 */
[----:B------:R-:W-:-:S02]  /*5230*/  UIADD3.X UR5, URZ, UR23, URZ, UP0, !UPT ;  /* 0x000000173f057290 */ /* 0x000fc400087fe43f */
[----:B------:R-:W-:Y:S01]  /*5240*/  UIADD3 UR15, UR8, 0x1c180, URZ ;  /* 0x0001c180080f7890 */ /* 0x000fe2000fffe03f */
[----:B------:R-:W-:Y:S02]  /*5250*/  SEL R14, RZ, 0x1, P1 ;  /* 0x00000001ff0e7807 */ /* 0x000fe40000800000 */
[----:B------:R-:W-:Y:S01]  /*5260*/  UMOV UR8, UR14 ;  /* 0x0000000e00087c82 */ /* 0x000fe20008000000 */
[----:B------:R-:W-:Y:S02]  /*5270*/  SEL R6, R6, RZ, P1 ;  /* 0x000000ff06067207 */ /* 0x000fe40000800000 */
[----:B------:R-:W-:Y:S01]  /*5280*/  LOP3.LUT R5, R5, R14, RZ, 0x3c, !PT ;  /* 0x0000000e05057212 */ /* 0x000fe200078e3cff */
[----:B------:R0:W-:Y:S02]  /*5290*/  UTMALDG.3D [UR8], [UR4], desc[UR6] ;  /* 0x00000608040075b4 */ /* 0x0001e40008011000 */
[----:B0-----:R-:W-:Y:S01]  /*52a0*/  UMOV UR8, UR15 ;  /* 0x0000000f00087c82 */ /* 0x001fe20008000000 */
[----:B------:R-:W-:-:S02]  /*52b0*/  UMOV UR11, UR19 ;  /* 0x00000013000b7c82 */ /* 0x000fc40008000000 */
[----:B------:R0:W-:Y:S02]  /*52c0*/  UTMALDG.3D [UR8], [UR24], desc[UR6] ;  /* 0x00000608180075b4 */ /* 0x0001e40008011000 */
[----:B0-----:R-:W-:Y:S05]  /*52d0*/  @P3 BRA `(.L_x_105) ;  /* 0xfffffffc00483947 */ /* 0x001fea000383ffff */
.L_x_101:
[----:B------:R-:W-:Y:S05]  /*52e0*/  BSYNC B1 ;  /* 0x0000000000017941 */ /* 0x000fea0003800000 */
.L_x_100:
[----:B------:R-:W-:Y:S01]  /*52f0*/  LOP3.LUT P4, RZ, R13, 0xff, RZ, 0xc0, !PT ;  /* 0x000000ff0dff7812 */ /* 0x000fe2000788c0ff */
[C---:B------:R-:W-:Y:S01]  /*5300*/  IMAD.IADD R12, R3.reuse, 0x1, R12 ;  /* 0x00000001030c7824 */ /* 0x040fe200078e020c */
[----:B------:R-:W-:Y:S01]  /*5310*/  ULDC.64 UR4, c[0x0][0x650] ;  /* 0x0001940000047ab9 */ /* 0x000fe20000000a00 */
[C---:B------:R-:W-:Y:S01]  /*5320*/  ISETP.GE.U32.AND P3, PT, R3.reuse, 0x7, PT ;  /* 0x000000070300780c */ /* 0x040fe20003f66070 */
[----:B------:R-:W-:Y:S01]  /*5330*/  BSSY B1, `(.L_x_106) ;  /* 0x000006c000017945 */ /* 0x000fe20003800000 */
[C---:B------:R-:W-:Y:S01]  /*5340*/  IMAD.WIDE.U32 R4, R12.reuse, 0x24924925, RZ ;  /* 0x249249250c047825 */ /* 0x040fe200078e00ff */
[C---:B------:R-:W-:Y:S02]  /*5350*/  ISETP.GT.U32.AND P1, PT, R12.reuse, 0x6, PT ;  /* 0x000000060c00780c */ /* 0x040fe40003f24070 */
[----:B------:R-:W-:Y:S01]  /*5360*/  PRMT R13, RZ, 0x7610, R13 ;  /* 0x00007610ff0d7816 */ /* 0x000fe2000000000d */
[----:B------:R-:W-:Y:S01]  /*5370*/  IMAD.IADD R4, R12, 0x1, -R5 ;  /* 0x000000010c047824 */ /* 0x000fe200078e0a05 */
[----:B------:R-:W-:Y:S01]  /*5380*/  ISETP.LT.U32.AND P1, PT, R3, 0x7, P1 ;  /* 0x000000070300780c */ /* 0x000fe20000f21070 */
[----:B------:R-:W-:-:S02]  /*5390*/  IMAD.MOV.U32 R9, RZ, RZ, -0x1 ;  /* 0xffffffffff097424 */ /* 0x000fc400078e00ff */
[----:B------:R-:W0:Y:S01]  /*53a0*/  @P4 S2R R7, SR_CgaCtaId ;  /* 0x0000000000074919 */ /* 0x000e220000008800 */
[----:B------:R-:W-:Y:S01]  /*53b0*/  @P4 MOV R6, 0x400 ;  /* 0x0000040000064802 */ /* 0x000fe20000000f00 */
[----:B------:R-:W-:Y:S01]  /*53c0*/  IMAD.MOV.U32 R8, RZ, RZ, -0x1 ;  /* 0xffffffffff087424 */ /* 0x000fe200078e00ff */
[----:B------:R-:W-:-:S04]  /*53d0*/  LEA.HI R4, R4, R5, RZ, 0x1f ;  /* 0x0000000504047211 */ /* 0x000fc800078ff8ff */
[--C-:B------:R-:W-:Y:S02]  /*53e0*/  SHF.R.U32.HI R5, RZ, 0x2, R4.reuse ;  /* 0x00000002ff057819 */ /* 0x100fe40000011604 */
[----:B------:R-:W-:-:S03]  /*53f0*/  PRMT R4, RZ, 0x7610, R4 ;  /* 0x00007610ff047816 */ /* 0x000fc60000000004 */
[----:B------:R-:W-:Y:S01]  /*5400*/  IMAD R12, R5, -0x7, R12 ;  /* 0xfffffff9050c7824 */ /* 0x000fe200078e020c */
[----:B0-----:R-:W-:Y:S02]  /*5410*/  @P4 LEA R6, R7, R6, 0x18 ;  /* 0x0000000607064211 */ /* 0x001fe400078ec0ff */
[----:B------:R-:W-:Y:S02]  /*5420*/  SEL R7, RZ, 0x1, !P1 ;  /* 0x00000001ff077807 */ /* 0x000fe40004800000 */
[----:B------:R-:W-:Y:S01]  /*5430*/  IADD3 R16, P1, R16, UR20, RZ ;  /* 0x0000001410107c10 */ /* 0x000fe2000ff3e0ff */
[----:B------:R0:W-:Y:S01]  /*5440*/  @P4 SYNCS.ARRIVE.TRANS64.A1T0 RZ, [R6+URZ+0x88], RZ ;  /* 0x000088ff06ff49a7 */ /* 0x0001e2000810003f */
[----:B------:R-:W-:Y:S01]  /*5450*/  LOP3.LUT R0, R0, R7, RZ, 0x3c, !PT ;  /* 0x0000000700007212 */ /* 0x000fe200078e3cff */
[----:B------:R-:W-:Y:S01]  /*5460*/  IMAD.MOV.U32 R7, RZ, RZ, -0x1 ;  /* 0xffffffffff077424 */ /* 0x000fe200078e00ff */
[----:B------:R-:W-:Y:S02]  /*5470*/  IADD3.X R17, R17, UR13, RZ, P1, !PT ;  /* 0x0000000d11117c10 */ /* 0x000fe40008ffe4ff */
[----:B------:R-:W-:-:S02]  /*5480*/  ISETP.GE.U32.AND P1, PT, R16, UR4, PT ;  /* 0x0000000410007c0c */ /* 0x000fc4000bf26070 */
[----:B------:R-:W-:Y:S02]  /*5490*/  @P3 LOP3.LUT R0, R0, 0x1, R5, 0x78, !PT ;  /* 0x0000000100003812 */ /* 0x000fe400078e7805 */
[----:B------:R-:W-:-:S13]  /*54a0*/  ISETP.GE.U32.AND.EX P1, PT, R17, UR5, PT, P1 ;  /* 0x0000000511007c0c */ /* 0x000fda000bf26110 */
[----:B0-----:R-:W-:Y:S05]  /*54b0*/  @P1 BRA `(.L_x_107) ;  /* 0x00000004004c1947 */ /* 0x001fea0003800000 */
[----:B------:R-:W-:Y:S01]  /*54c0*/  ULDC.64 UR4, c[0x0][0x628] ;  /* 0x00018a0000047ab9 */ /* 0x000fe20000000a00 */
[----:B------:R-:W0:Y:S01]  /*54d0*/  S2R R15, SR_CTAID.X ;  /* 0x00000000000f7919 */ /* 0x000e220000002500 */
[----:B------:R-:W-:Y:S01]  /*54e0*/  ISETP.NE.U32.AND P1, PT, RZ, UR4, PT ;  /* 0x00000004ff007c0c */ /* 0x000fe2000bf25070 */
[----:B------:R-:W-:Y:S01]  /*54f0*/  ULDC UR7, c[0x0][0x630] ;  /* 0x00018c0000077ab9 */ /* 0x000fe20000000800 */
[----:B------:R-:W-:Y:S01]  /*5500*/  IMAD.MOV.U32 R4, RZ, RZ, R16 ;  /* 0x000000ffff047224 */ /* 0x000fe200078e0010 */
[----:B------:R-:W1:Y:S01]  /*5510*/  S2R R14, SR_CTAID.Y ;  /* 0x00000000000e7919 */ /* 0x000e620000002600 */
[----:B------:R-:W-:Y:S01]  /*5520*/  ISETP.NE.AND.EX P1, PT, RZ, UR5, PT, P1 ;  /* 0x00000005ff007c0c */ /* 0x000fe2000bf25310 */
[----:B------:R-:W-:-:S12]  /*5530*/  IMAD.MOV.U32 R5, RZ, RZ, R17 ;  /* 0x000000ffff057224 */ /* 0x000fd800078e0011 */
[----:B------:R-:W-:Y:S05]  /*5540*/  @!P1 BRA `(.L_x_108) ;  /* 0x0000000000289947 */ /* 0x000fea0003800000 */
[----:B------:R-:W-:Y:S02]  /*5550*/  ULDC UR6, c[0x0][0x634] ;  /* 0x00018d0000067ab9 */ /* 0x000fe40000000800 */
[----:B------:R-:W-:-:S05]  /*5560*/  IADD3 R9, P1, R16, UR6, RZ ;  /* 0x0000000610097c10 */ /* 0x000fca000ff3e0ff */
[----:B------:R-:W-:-:S04]  /*5570*/  IMAD.X R21, RZ, RZ, R17, P1 ;  /* 0x000000ffff157224 */ /* 0x000fc800008e0611 */
[----:B------:R-:W-:-:S04]  /*5580*/  IMAD.WIDE.U32 R6, R21, UR4, RZ ;  /* 0x0000000415067c25 */ /* 0x000fc8000f8e00ff */
[----:B------:R-:W-:-:S04]  /*5590*/  IMAD.WIDE.U32 R6, P1, R9, UR5, R6 ;  /* 0x0000000509067c25 */ /* 0x000fc8000f820006 */
[----:B------:R-:W-:-:S04]  /*55a0*/  IMAD.WIDE.U32 R8, R9, UR4, RZ ;  /* 0x0000000409087c25 */ /* 0x000fc8000f8e00ff */
[----:B------:R-:W-:Y:S01]  /*55b0*/  IMAD.X R5, RZ, RZ, RZ, P1 ;  /* 0x000000ffff057224 */ /* 0x000fe200008e06ff */
[----:B------:R-:W-:Y:S01]  /*55c0*/  IADD3 RZ, P1, R9, R6, RZ ;  /* 0x0000000609ff7210 */ /* 0x000fe20007f3e0ff */
[----:B------:R-:W-:-:S04]  /*55d0*/  IMAD.MOV.U32 R4, RZ, RZ, R7 ;  /* 0x000000ffff047224 */ /* 0x000fc800078e0007 */
[----:B------:R-:W-:-:S08]  /*55e0*/  IMAD.WIDE.U32.X R4, R21, UR5, R4, P1 ;  /* 0x0000000515047c25 */ /* 0x000fd000088e0404 */
.L_x_108:
[--C-:B------:R-:W-:Y:S01]  /*55f0*/  SHF.R.U64 R8, R4, UR7, R5.reuse ;  /* 0x0000000704087c19 */ /* 0x100fe20008001205 */
[----:B------:R-:W-:Y:S01]  /*5600*/  ULDC.64 UR4, c[0x0][0x620] ;  /* 0x0001880000047ab9 */ /* 0x000fe20000000a00 */
[----:B------:R-:W-:Y:S01]  /*5610*/  SHF.R.U32.HI R4, RZ, UR7, R5 ;  /* 0x00000007ff047c19 */ /* 0x000fe20008011605 */
[----:B------:R-:W2:Y:S01]  /*5620*/  LDC R24, c[0x0][0x144] ;  /* 0x00005100ff187b82 */ /* 0x000ea20000000800 */
[----:B------:R-:W-:Y:S01]  /*5630*/  IADD3 R7, P1, RZ, -R8, RZ ;  /* 0x80000008ff077210 */ /* 0x000fe20007f3e0ff */
[----:B------:R-:W-:Y:S01]  /*5640*/  ULDC.64 UR8, c[0x0][0x640] ;  /* 0x0001900000087ab9 */ /* 0x000fe20000000a00 */
[----:B0-----:R-:W-:Y:S01]  /*5650*/  I2FP.F32.U32 R9, R15 ;  /* 0x0000000f00097245 */ /* 0x001fe20000201000 */
[----:B------:R-:W-:Y:S02]  /*5660*/  ULDC UR6, c[0x0][0x608] ;  /* 0x0001820000067ab9 */ /* 0x000fe40000000800 */
[----:B------:R-:W-:Y:S01]  /*5670*/  IMAD.X R4, RZ, RZ, ~R4, P1 ;  /* 0x000000ffff047224 */ /* 0x000fe200008e0e04 */
[----:B------:R-:W-:Y:S01]  /*5680*/  ISETP.NE.U32.AND P1, PT, RZ, UR8, PT ;  /* 0x00000008ff007c0c */ /* 0x000fe2000bf25070 */
[----:B------:R-:W0:Y:S02]  /*5690*/  LDC R21, c[0x0][0x148] ;  /* 0x00005200ff157b82 */ /* 0x000e240000000800 */
[----:B------:R-:W-:Y:S01]  /*56a0*/  IMAD R6, R4, UR4, RZ ;  /* 0x0000000404067c24 */ /* 0x000fe2000f8e02ff */
[----:B------:R-:W-:Y:S01]  /*56b0*/  ISETP.NE.AND.EX P1, PT, RZ, UR9, PT, P1 ;  /* 0x00000009ff007c0c */ /* 0x000fe2000bf25310 */
[----:B------:R-:W-:Y:S01]  /*56c0*/  IMAD.WIDE.U32 R4, R7, UR4, R16 ;  /* 0x0000000407047c25 */ /* 0x000fe2000f8e0010 */
[----:B------:R-:W-:-:S03]  /*56d0*/  ULDC UR4, c[0x0][0x150] ;  /* 0x0000540000047ab9 */ /* 0x000fc60000000800 */
[----:B------:R-:W-:Y:S02]  /*56e0*/  IMAD R7, R7, UR5, R6 ;  /* 0x0000000507077c24 */ /* 0x000fe4000f8e0206 */
[----:B------:R-:W-:Y:S01]  /*56f0*/  FMUL R6, R9, UR4 ;  /* 0x0000000409067c20 */ /* 0x000fe20008400000 */
[----:B------:R-:W-:Y:S01]  /*5700*/  ULDC UR4, c[0x0][0x618] ;  /* 0x0001860000047ab9 */ /* 0x000fe20000000800 */
[----:B------:R-:W-:Y:S01]  /*5710*/  ULDC UR5, c[0x0][0x154] ;  /* 0x0000550000057ab9 */ /* 0x000fe20000000800 */
[----:B------:R-:W-:-:S03]  /*5720*/  IMAD.IADD R5, R5, 0x1, R7 ;  /* 0x0000000105057824 */ /* 0x000fc600078e0207 */
[----:B------:R-:W3:Y:S02]  /*5730*/  F2I.U32.TRUNC.NTZ R6, R6 ;  /* 0x0000000600067305 */ /* 0x000ee4000020f000 */
[----:B------:R-:W-:Y:S02]  /*5740*/  SHF.R.U64 R9, R4, UR4, R5 ;  /* 0x0000000404097c19 */ /* 0x000fe40008001205 */
[----:B-1----:R-:W-:-:S05]  /*5750*/  I2FP.F32.U32 R4, R14 ;  /* 0x0000000e00047245 */ /* 0x002fca0000201000 */
[----:B------:R-:W-:Y:S01]  /*5760*/  FMUL R22, R4, UR5 ;  /* 0x0000000504167c20 */ /* 0x000fe20008400000 */
[----:B------:R-:W-:Y:S01]  /*5770*/  SHF.R.U32.HI R4, RZ, UR4, R5 ;  /* 0x00000004ff047c19 */ /* 0x000fe20008011605 */
[----:B------:R-:W-:-:S03]  /*5780*/  ULDC UR4, c[0x0][0x658] ;  /* 0x0001960000047ab9 */ /* 0x000fc60000000800 */
[--C-:B------:R-:W-:Y:S01]  /*5790*/  SHF.R.U64 R20, R9, UR6, R4.reuse ;  /* 0x0000000609147c19 */ /* 0x100fe20008001204 */
[----:B------:R-:W1:Y:S01]  /*57a0*/  F2I.U32.TRUNC.NTZ R22, R22 ;  /* 0x0000001600167305 */ /* 0x000e62000020f000 */
[----:B------:R-:W-:Y:S01]  /*57b0*/  SHF.R.U32.HI R5, RZ, UR6, R4 ;  /* 0x00000006ff057c19 */ /* 0x000fe20008011604 */
[----:B---3--:R-:W-:-:S03]  /*57c0*/  IMAD.MOV R6, RZ, RZ, -R6 ;  /* 0x000000ffff067224 */ /* 0x008fc600078e0a06 */
[----:B------:R-:W-:Y:S01]  /*57d0*/  SHF.R.U64 R18, R20, UR4, R5 ;  /* 0x0000000414127c19 */ /* 0x000fe20008001205 */
[----:B--2---:R-:W-:Y:S01]  /*57e0*/  IMAD R15, R24, R6, R15 ;  /* 0x00000006180f7224 */ /* 0x004fe200078e020f */
[----:B------:R-:W-:-:S03]  /*57f0*/  SHF.R.U32.HI R23, RZ, UR4, R5 ;  /* 0x00000004ff177c19 */ /* 0x000fc60008011605 */
[----:B------:R-:W-:Y:S02]  /*5800*/  IMAD.MOV.U32 R4, RZ, RZ, R18 ;  /* 0x000000ffff047224 */ /* 0x000fe400078e0012 */
[----:B------:R-:W-:Y:S01]  /*5810*/  IMAD.MOV.U32 R5, RZ, RZ, R23 ;  /* 0x000000ffff057224 */ /* 0x000fe200078e0017 */
[----:B-1----:R-:W-:Y:S06]  /*5820*/  @!P1 BRA `(.L_x_109) ;  /* 0x0000000000289947 */ /* 0x002fec0003800000 */
[----:B------:R-:W-:Y:S02]  /*5830*/  ULDC UR4, c[0x0][0x64c] ;  /* 0x0001930000047ab9 */ /* 0x000fe40000000800 */
[----:B------:R-:W-:-:S05]  /*5840*/  IADD3 R5, P1, R18, UR4, RZ ;  /* 0x0000000412057c10 */ /* 0x000fca000ff3e0ff */
[----:B------:R-:W-:-:S04]  /*5850*/  IMAD.X R23, RZ, RZ, R23, P1 ;  /* 0x000000ffff177224 */ /* 0x000fc800008e0617 */
[----:B------:R-:W-:-:S04]  /*5860*/  IMAD.WIDE.U32 R6, R23, UR8, RZ ;  /* 0x0000000817067c25 */ /* 0x000fc8000f8e00ff */
[----:B------:R-:W-:-:S04]  /*5870*/  IMAD.WIDE.U32 R6, P1, R5, UR9, R6 ;  /* 0x0000000905067c25 */ /* 0x000fc8000f820006 */
[----:B------:R-:W-:-:S04]  /*5880*/  IMAD.WIDE.U32 R4, R5, UR8, RZ ;  /* 0x0000000805047c25 */ /* 0x000fc8000f8e00ff */
[----:B------:R-:W-:Y:S01]  /*5890*/  IMAD.MOV.U32 R4, RZ, RZ, R7 ;  /* 0x000000ffff047224 */ /* 0x000fe200078e0007 */
[----:B------:R-:W-:Y:S01]  /*58a0*/  IADD3 RZ, P3, R5, R6, RZ ;  /* 0x0000000605ff7210 */ /* 0x000fe20007f7e0ff */
[----:B------:R-:W-:-:S04]  /*58b0*/  IMAD.X R5, RZ, RZ, RZ, P1 ;  /* 0x000000ffff057224 */ /* 0x000fc800008e06ff */
[----:B------:R-:W-:-:S08]  /*58c0*/  IMAD.WIDE.U32.X R4, R23, UR9, R4, P3 ;  /* 0x0000000917047c25 */ /* 0x000fd000098e0404 */
.L_x_109:
[----:B------:R-:W-:Y:S01]  /*58d0*/  ISETP.NE.AND P1, PT, R2, 0x1, PT ;  /* 0x000000010200780c */ /* 0x000fe20003f25270 */
[----:B------:R-:W-:Y:S01]  /*58e0*/  ULDC UR4, c[0x0][0x648] ;  /* 0x0001920000047ab9 */ /* 0x000fe20000000800 */
[----:B------:R-:W-:Y:S01]  /*58f0*/  LOP3.LUT R20, R20, UR17, RZ, 0xc0, !PT ;  /* 0x0000001114147c12 */ /* 0x000fe2000f8ec0ff */
[----:B------:R-:W-:Y:S01]  /*5900*/  IMAD.MOV R22, RZ, RZ, -R22 ;  /* 0x000000ffff167224 */ /* 0x000fe200078e0a16 */
[----:B------:R-:W-:Y:S01]  /*5910*/  SHF.R.U64 R5, R4, UR4, R5 ;  /* 0x0000000404057c19 */ /* 0x000fe20008001205 */
[----:B------:R-:W-:Y:S01]  /*5920*/  ULDC UR4, c[0x0][0x638] ;  /* 0x00018e0000047ab9 */ /* 0x000fe20000000800 */
[----:B------:R-:W-:Y:S01]  /*5930*/  LOP3.LUT R9, R9, UR16, RZ, 0xc0, !PT ;  /* 0x0000001009097c12 */ /* 0x000fe2000f8ec0ff */
[----:B------:R-:W-:Y:S01]  /*5940*/  ULDC UR5, c[0x0][0x610] ;  /* 0x0001840000057ab9 */ /* 0x000fe20000000800 */
[----:B------:R-:W-:Y:S02]  /*5950*/  IMAD.MOV.U32 R4, RZ, RZ, 0x1 ;  /* 0x00000001ff047424 */ /* 0x000fe400078e00ff */
[----:B------:R-:W-:-:S02]  /*5960*/  IMAD.MOV R7, RZ, RZ, -R5 ;  /* 0x000000ffff077224 */ /* 0x000fc400078e0a05 */
[----:B------:R-:W-:Y:S02]  /*5970*/  IMAD R20, R5, UR18, R20 ;  /* 0x0000001205147c24 */ /* 0x000fe4000f8e0214 */
[----:B0-----:R-:W-:Y:S02]  /*5980*/  @P1 IMAD R15, R21, R22, R14 ;  /* 0x00000016150f1224 */ /* 0x001fe400078e020e */
[----:B------:R-:W-:Y:S01]  /*5990*/  IMAD R18, R7, UR4, R18 ;  /* 0x0000000407127c24 */ /* 0x000fe2000f8e0212 */
[----:B------:R-:W-:Y:S01]  /*59a0*/  ULDC UR4, c[0x0][0x600] ;  /* 0x0001800000047ab9 */ /* 0x000fe20000000800 */
[----:B------:R-:W-:Y:S02]  /*59b0*/  IMAD R15, R20, UR5, R15 ;  /* 0x00000005140f7c24 */ /* 0x000fe4000f8e020f */
[----:B------:R-:W-:-:S05]  /*59c0*/  IMAD R18, R18, UR4, R9 ;  /* 0x0000000412127c24 */ /* 0x000fca000f8e0209 */
[----:B------:R-:W-:Y:S02]  /*59d0*/  SEL R9, R18, R15, !P1 ;  /* 0x0000000f12097207 */ /* 0x000fe40004800000 */
[----:B------:R-:W-:-:S07]  /*59e0*/  SEL R7, R15, R18, !P1 ;  /* 0x000000120f077207 */ /* 0x000fce0004800000 */
.L_x_107:
[----:B------:R-:W-:Y:S05]  /*59f0*/  BSYNC B1 ;  /* 0x0000000000017941 */ /* 0x000fea0003800000 */
.L_x_106:
[----:B------:R-:W-:-:S13]  /*5a00*/  LOP3.LUT P1, RZ, R4, 0xff, RZ, 0xc0, !PT ;  /* 0x000000ff04ff7812 */ /* 0x000fda000782c0ff */
[----:B------:R-:W-:Y:S05]  /*5a10*/  @P1 BRA `(.L_x_110) ;  /* 0xfffffff400441947 */ /* 0x000fea000383ffff */
[----:B------:R-:W-:Y:S05]  /*5a20*/  BSYNC B0 ;  /* 0x0000000000007941 */ /* 0x000fea0003800000 */
.L_x_98:
[----:B------:R-:W-:-:S03]  /*5a30*/  UMOV UR4, 0xffffffff ;  /* 0xffffffff00047882 */ /* 0x000fc60000000000 */
[----:B------:R-:W-:Y:S05]  /*5a40*/  BRA.DIV UR4, `(.L_x_111) ;  /* 0x0000000604847947 */ /* 0x000fea000b800000 */
[----:B------:R-:W-:-:S13]  /*5a50*/  ELECT P6, URZ, PT ;  /* 0x00000000003f782f */ /* 0x000fda00038c0000 */
.L_x_128:
[----:B------:R-:W-:Y:S04]  /*5a60*/  BSSY B0, `(.L_x_112) ;  /* 0x0000046000007945 */ /* 0x000fe80003800000 */
[----:B------:R-:W-:Y:S05]  /*5a70*/  @!P6 BRA `(.L_x_113) ;  /* 0x000000040010e947 */ /* 0x000fea0003800000 */
[----:B------:R-:W-:-:S04]  /*5a80*/  LOP3.LUT R19, R19, 0x2, RZ, 0xfc, !PT ;  /* 0x0000000213137812 */ /* 0x000fc800078efcff */
[----:B------:R-:W-:-:S13]  /*5a90*/  ISETP.NE.AND P0, PT, R19, 0x3, PT ;  /* 0x000000031300780c */ /* 0x000fda0003f05270 */
[----:B------:R-:W-:Y:S05]  /*5aa0*/  @!P0 BRA `(.L_x_114) ;  /* 0x0000000000048947 */ /* 0x000fea0003800000 */
[----:B------:R-:W-:Y:S01]  /*5ab0*/  BPT.TRAP 0x1 ;  /* 0x000000040000795c */ /* 0x000fe20000300000 */
.L_x_114:
[----:B------:R-:W0:Y:S01]  /*5ac0*/  S2R R3, SR_CgaCtaId ;  /* 0x0000000000037919 */ /* 0x000e220000008800 */
[----:B------:R-:W-:-:S04]  /*5ad0*/  MOV R2, 0x400 ;  /* 0x0000040000027802 */ /* 0x000fc80000000f00 */
[----:B0-----:R-:W-:Y:S02]  /*5ae0*/  LEA R3, R3, R2, 0x18 ;  /* 0x0000000203037211 */ /* 0x001fe400078ec0ff */
[----:B------:R-:W-:-:S03]  /*5af0*/  SHF.L.U32 R2, R0, 0x1f, RZ ;  /* 0x0000001f00027819 */ /* 0x000fc600000006ff */
[----:B------:R-:W-:-:S04]  /*5b00*/  VIADD R3, R3, 0x38 ;  /* 0x0000003803037836 */ /* 0x000fc80000000000 */
[C---:B------:R-:W-:Y:S02]  /*5b10*/  IMAD R7, R12.reuse, 0x8, R3 ;  /* 0x000000080c077824 */ /* 0x040fe400078e0203 */
[----:B------:R-:W-:Y:S02]  /*5b20*/  VIADD R12, R12, 0x1 ;  /* 0x000000010c0c7836 */ /* 0x000fe40000000000 */
[----:B------:R-:W0:Y:S03]  /*5b30*/  SYNCS.PHASECHK.TRANS64.TRYWAIT P0, [R7+URZ], R2 ;  /* 0x00000002070075a7 */ /* 0x000e26000800017f */
[----:B------:R-:W-:-:S04]  /*5b40*/  ISETP.NE.AND P1, PT, R12, 0x7, PT ;  /* 0x000000070c00780c */ /* 0x000fc80003f25270 */
[----:B------:R-:W-:Y:S02]  /*5b50*/  SEL R5, RZ, 0x1, P1 ;  /* 0x00000001ff057807 */ /* 0x000fe40000800000 */
[----:B------:R-:W-:Y:S02]  /*5b60*/  SEL R12, R12, RZ, P1 ;  /* 0x000000ff0c0c7207 */ /* 0x000fe40000800000 */
[----:B------:R-:W-:-:S03]  /*5b70*/  LOP3.LUT R5, R0, R5, RZ, 0x3c, !PT ;  /* 0x0000000500057212 */ /* 0x000fc600078e3cff */
[----:B------:R-:W-:Y:S01]  /*5b80*/  IMAD R9, R12, 0x8, R3 ;  /* 0x000000080c097824 */ /* 0x000fe200078e0203 */
[----:B------:R-:W-:Y:S01]  /*5b90*/  SHF.L.U32 R4, R5, 0x1f, RZ ;  /* 0x0000001f05047819 */ /* 0x000fe200000006ff */
[----:B0-----:R-:W-:Y:S06]  /*5ba0*/  @!P0 BRA `(.L_x_115) ;  /* 0x00000004004c8947 */ /* 0x001fec0003800000 */
.L_x_129:
[----:B------:R-:W1:Y:S01]  /*5bb0*/  SYNCS.PHASECHK.TRANS64.TRYWAIT P0, [R9+URZ], R4 ;  /* 0x00000004090075a7 */ /* 0x000e62000800017f */
[----:B------:R-:W-:-:S05]  /*5bc0*/  VIADD R0, R12, 0x1 ;  /* 0x000000010c007836 */ /* 0x000fca0000000000 */
[----:B------:R-:W-:-:S04]  /*5bd0*/  ISETP.NE.AND P1, PT, R0, 0x7, PT ;  /* 0x000000070000780c */ /* 0x000fc80003f25270 */
[----:B0-----:R-:W-:Y:S02]  /*5be0*/  SEL R2, RZ, 0x1, P1 ;  /* 0x00000001ff027807 */ /* 0x001fe40000800000 */
[----:B------:R-:W-:Y:S02]  /*5bf0*/  SEL R0, R0, RZ, P1 ;  /* 0x000000ff00007207 */ /* 0x000fe40000800000 */
[----:B------:R-:W-:-:S03]  /*5c00*/  LOP3.LUT R7, R5, R2, RZ, 0x3c, !PT ;  /* 0x0000000205077212 */ /* 0x000fc600078e3cff */
[----:B------:R-:W-:Y:S01]  /*5c10*/  IMAD R6, R0, 0x8, R3 ;  /* 0x0000000800067824 */ /* 0x000fe200078e0203 */
[----:B------:R-:W-:Y:S01]  /*5c20*/  SHF.L.U32 R5, R7, 0x1f, RZ ;  /* 0x0000001f07057819 */ /* 0x000fe200000006ff */
[----:B-1----:R-:W-:Y:S06]  /*5c30*/  @!P0 BRA `(.L_x_116) ;  /* 0x00000004003c8947 */ /* 0x002fec0003800000 */
.L_x_130:
[----:B------:R-:W1:Y:S01]  /*5c40*/  SYNCS.PHASECHK.TRANS64.TRYWAIT P0, [R6+URZ], R5 ;  /* 0x00000005060075a7 */ /* 0x000e62000800017f */
[----:B------:R-:W-:-:S05]  /*5c50*/  VIADD R0, R0, 0x1 ;  /* 0x0000000100007836 */ /* 0x000fca0000000000 */
[----:B------:R-:W-:-:S04]  /*5c60*/  ISETP.NE.AND P1, PT, R0, 0x7, PT ;  /* 0x000000070000780c */ /* 0x000fc80003f25270 */
[----:B------:R-:W-:Y:S02]  /*5c70*/  SEL R2, RZ, 0x1, P1 ;  /* 0x00000001ff027807 */ /* 0x000fe40000800000 */
[----:B------:R-:W-:Y:S02]  /*5c80*/  SEL R0, R0, RZ, P1 ;  /* 0x000000ff00007207 */ /* 0x000fe40000800000 */
[----:B------:R-:W-:-:S03]  /*5c90*/  LOP3.LUT R7, R7, R2, RZ, 0x3c, !PT ;  /* 0x0000000207077212 */ /* 0x000fc600078e3cff */
[----:B0-----:R-:W-:Y:S01]  /*5ca0*/  IMAD R9, R0, 0x8, R3 ;  /* 0x0000000800097824 */ /* 0x001fe200078e0203 */
[----:B------:R-:W-:Y:S01]  /*5cb0*/  SHF.L.U32 R4, R7, 0x1f, RZ ;  /* 0x0000001f07047819 */ /* 0x000fe200000006ff */
[----:B-1----:R-:W-:Y:S06]  /*5cc0*/  @!P0 BRA `(.L_x_117) ;  /* 0x00000004002c8947 */ /* 0x002fec0003800000 */
.L_x_131:
        /* <DEDUP_REMOVED lines=9> */
.L_x_132:
        /* <DEDUP_REMOVED lines=9> */
.L_x_133:
[----:B------:R-:W1:Y:S01]  /*5df0*/  SYNCS.PHASECHK.TRANS64.TRYWAIT P0, [R9+URZ], R4 ;  /* 0x00000004090075a7 */ /* 0x000e62000800017f */
[----:B------:R-:W-:-:S05]  /*5e00*/  VIADD R0, R0, 0x1 ;  /* 0x0000000100007836 */ /* 0x000fca0000000000 */
[----:B------:R-:W-:-:S04]  /*5e10*/  ISETP.NE.AND P1, PT, R0, 0x7, PT ;  /* 0x000000070000780c */ /* 0x000fc80003f25270 */
[----:B------:R-:W-:Y:S02]  /*5e20*/  SEL R2, RZ, 0x1, P1 ;  /* 0x00000001ff027807 */ /* 0x000fe40000800000 */
[----:B------:R-:W-:Y:S02]  /*5e30*/  SEL R0, R0, RZ, P1 ;  /* 0x000000ff00007207 */ /* 0x000fe40000800000 */
[----:B------:R-:W-:Y:S01]  /*5e40*/  LOP3.LUT R2, R7, R2, RZ, 0x3c, !PT ;  /* 0x0000000207027212 */ /* 0x000fe200078e3cff */
[----:B-1----:R-:W-:Y:S06]  /*5e50*/  @!P0 BRA `(.L_x_120) ;  /* 0x0000000400048947 */ /* 0x002fec0003800000 */
.L_x_134:
[----:B------:R-:W-:Y:S01]  /*5e60*/  IMAD R3, R0, 0x8, R3 ;  /* 0x0000000800037824 */ /* 0x000fe200078e0203 */
[----:B------:R-:W-:-:S07]  /*5e70*/  SHF.L.U32 R0, R2, 0x1f, RZ ;  /* 0x0000001f02007819 */ /* 0x000fce00000006ff */
.L_x_121:
[----:B--2---:R2:W3:Y:S02]  /*5e80*/  SYNCS.PHASECHK.TRANS64.TRYWAIT P0, [R3+URZ], R0 ;  /* 0x00000000030075a7 */ /* 0x0044e4000800017f */
[----:B---3--:R-:W-:Y:S05]  /*5e90*/  @!P0 NANOSLEEP.SYNCS 0x989680 ;  /* 0x009896800000895d */ /* 0x008fea0003900000 */
[----:B------:R-:W3:Y:S02]  /*5ea0*/  @!P0 SYNCS.PHASECHK.TRANS64 P0, [R3+URZ], R0 ;  /* 0x00000000030085a7 */ /* 0x000ee4000800007f */
[----:B---3--:R-:W-:Y:S05]  /*5eb0*/  @!P0 BRA `(.L_x_121) ;  /* 0xfffffffc00f08947 */ /* 0x008fea000383ffff */
.L_x_113:
[----:B------:R-:W-:Y:S05]  /*5ec0*/  BSYNC B0 ;  /* 0x0000000000007941 */ /* 0x000fea0003800000 */
.L_x_112:
[----:B------:R-:W-:Y:S05]  /*5ed0*/  EXIT ;  /* 0x000000000000794d */ /* 0x000fea0003800000 */
.L_x_17:
[----:B---3--:R3:W4:Y:S02]  /*5ee0*/  SYNCS.PHASECHK.TRANS64.TRYWAIT P1, [R3+URZ], R0 ;  /* 0x00000000030075a7 */ /* 0x008724000802017f */
[----:B----4-:R-:W-:Y:S05]  /*5ef0*/  @!P1 NANOSLEEP.SYNCS 0x989680 ;  /* 0x009896800000995d */ /* 0x010fea0003900000 */
[----:B------:R-:W4:Y:S02]  /*5f00*/  @!P1 SYNCS.PHASECHK.TRANS64 P1, [R3+URZ], R0 ;  /* 0x00000000030095a7 */ /* 0x000f24000802007f */
[----:B----4-:R-:W-:Y:S05]  /*5f10*/  @!P1 BRA `(.L_x_17) ;  /* 0xfffffffc00f09947 */ /* 0x010fea000383ffff */
[----:B------:R-:W-:Y:S05]  /*5f20*/  BRA `(.L_x_16) ;  /* 0xffffffb000d07947 */ /* 0x000fea000383ffff */
.L_x_22:
[----:B-1----:R-:W-:-:S04]  /*5f30*/  IMAD.U32 R4, RZ, RZ, UR8 ;  /* 0x00000008ff047e24 */ /* 0x002fc8000f8e00ff */
[----:B------:R1:W2:Y:S03]  /*5f40*/  SYNCS.PHASECHK.TRANS64.TRYWAIT P1, [R4+URZ], R3 ;  /* 0x00000003040075a7 */ /* 0x0002a6000802017f */
[----:B--2---:R-:W-:Y:S05]  /*5f50*/  @!P1 NANOSLEEP.SYNCS 0x989680 ;  /* 0x009896800000995d */ /* 0x004fea0003900000 */
[----:B------:R-:W2:Y:S02]  /*5f60*/  @!P1 SYNCS.PHASECHK.TRANS64 P1, [R4+URZ], R3 ;  /* 0x00000003040095a7 */ /* 0x000ea4000802007f */
[----:B--2---:R-:W-:Y:S05]  /*5f70*/  @!P1 BRA `(.L_x_22) ;  /* 0xfffffffc00ec9947 */ /* 0x004fea000383ffff */
[----:B------:R-:W-:Y:S05]  /*5f80*/  BRA `(.L_x_21) ;  /* 0xffffffb400b07947 */ /* 0x000fea000383ffff */
.L_x_99:
[----:B------:R-:W-:Y:S01]  /*5f90*/  BSSY B1, `(.L_x_122) ;  /* 0x0000006000017945 */ /* 0x000fe20003800000 */
[----:B------:R-:W-:-:S07]  /*5fa0*/  IMAD.MOV.U32 R15, RZ, RZ, -0x1 ;  /* 0xffffffffff0f7424 */ /* 0x000fce00078e00ff */
[----:B------:R-:W-:Y:S05]  /*5fb0*/  WARPSYNC.COLLECTIVE R15, `(.L_x_123) ;  /* 0x000000000f0c7348 */ /* 0x000fea0003c00000 */
[----:B------:R-:W-:Y:S02]  /*5fc0*/  ELECT P6, UR62, PT ;  /* 0x00000000003e782f */ /* 0x000fe400038c0000 */
[----:B------:R-:W-:Y:S01]  /*5fd0*/  MOV R14, UR62 ;  /* 0x0000003e000e7c02 */ /* 0x000fe20008000f00 */
[----:B------:R-:W-:Y:S10]  /*5fe0*/  ENDCOLLECTIVE ;  /* 0x000000000000791b */ /* 0x000ff40003800000 */
.L_x_123:
[----:B------:R-:W-:Y:S05]  /*5ff0*/  BSYNC B1 ;  /* 0x0000000000017941 */ /* 0x000fea0003800000 */
.L_x_122:
[----:B------:R-:W-:Y:S05]  /*6000*/  BRA `(.L_x_124) ;  /* 0xffffffec00d47947 */ /* 0x000fea000383ffff */
.L_x_102:
[----:B0-----:R0:W1:Y:S02]  /*6010*/  SYNCS.PHASECHK.TRANS64.TRYWAIT P1, [R14+URZ+0x38], R7 ;  /* 0x000038070e0075a7 */ /* 0x001064000802017f */
[----:B-1----:R-:W-:Y:S05]  /*6020*/  @!P1 NANOSLEEP.SYNCS 0x989680 ;  /* 0x009896800000995d */ /* 0x002fea0003900000 */
[----:B------:R-:W1:Y:S02]  /*6030*/  @!P1 SYNCS.PHASECHK.TRANS64 P1, [R14+URZ+0x38], R7 ;  /* 0x000038070e0095a7 */ /* 0x000e64000802007f */
[----:B-1----:R-:W-:Y:S05]  /*6040*/  @!P1 BRA `(.L_x_102) ;  /* 0xfffffffc00f09947 */ /* 0x002fea000383ffff */
[----:B------:R-:W-:Y:S05]  /*6050*/  BRA `(.L_x_125) ;  /* 0xfffffff000087947 */ /* 0x000fea000383ffff */
.L_x_111:
[----:B------:R-:W-:Y:S01]  /*6060*/  BSSY B0, `(.L_x_126) ;  /* 0x0000006000007945 */ /* 0x000fe20003800000 */
[----:B------:R-:W-:-:S07]  /*6070*/  IMAD.MOV.U32 R15, RZ, RZ, -0x1 ;  /* 0xffffffffff0f7424 */ /* 0x000fce00078e00ff */
[----:B------:R-:W-:Y:S05]  /*6080*/  WARPSYNC.COLLECTIVE R15, `(.L_x_127) ;  /* 0x000000000f0c7348 */ /* 0x000fea0003c00000 */
[----:B------:R-:W-:Y:S02]  /*6090*/  ELECT P6, UR62, PT ;  /* 0x00000000003e782f */ /* 0x000fe400038c0000 */
[----:B------:R-:W-:Y:S01]  /*60a0*/  MOV R14, UR62 ;  /* 0x0000003e000e7c02 */ /* 0x000fe20008000f00 */
[----:B------:R-:W-:Y:S10]  /*60b0*/  ENDCOLLECTIVE ;  /* 0x000000000000791b */ /* 0x000ff40003800000 */
.L_x_127:
[----:B------:R-:W-:Y:S05]  /*60c0*/  BSYNC B0 ;  /* 0x0000000000007941 */ /* 0x000fea0003800000 */
.L_x_126:
[----:B------:R-:W-:Y:S05]  /*60d0*/  BRA `(.L_x_128) ;  /* 0xfffffff800607947 */ /* 0x000fea000383ffff */
.L_x_115:
[----:B0-----:R0:W1:Y:S02]  /*60e0*/  SYNCS.PHASECHK.TRANS64.TRYWAIT P0, [R7+URZ], R2 ;  /* 0x00000002070075a7 */ /* 0x001064000800017f */
[----:B-1----:R-:W-:Y:S05]  /*60f0*/  @!P0 NANOSLEEP.SYNCS 0x989680 ;  /* 0x009896800000895d */ /* 0x002fea0003900000 */
[----:B------:R-:W1:Y:S02]  /*6100*/  @!P0 SYNCS.PHASECHK.TRANS64 P0, [R7+URZ], R2 ;  /* 0x00000002070085a7 */ /* 0x000e64000800007f */
[----:B-1----:R-:W-:Y:S05]  /*6110*/  @!P0 BRA `(.L_x_115) ;  /* 0xfffffffc00f08947 */ /* 0x002fea000383ffff */
[----:B------:R-:W-:Y:S05]  /*6120*/  BRA `(.L_x_129) ;  /* 0xfffffff800a07947 */ /* 0x000fea000383ffff */
.L_x_116:
[----:B0-----:R0:W1:Y:S02]  /*6130*/  SYNCS.PHASECHK.TRANS64.TRYWAIT P0, [R9+URZ], R4 ;  /* 0x00000004090075a7 */ /* 0x001064000800017f */
[----:B-1----:R-:W-:Y:S05]  /*6140*/  @!P0 NANOSLEEP.SYNCS 0x989680 ;  /* 0x009896800000895d */ /* 0x002fea0003900000 */
[----:B------:R-:W1:Y:S02]  /*6150*/  @!P0 SYNCS.PHASECHK.TRANS64 P0, [R9+URZ], R4 ;  /* 0x00000004090085a7 */ /* 0x000e64000800007f */
[----:B-1----:R-:W-:Y:S05]  /*6160*/  @!P0 BRA `(.L_x_116) ;  /* 0xfffffffc00f08947 */ /* 0x002fea000383ffff */
[----:B------:R-:W-:Y:S05]  /*6170*/  BRA `(.L_x_130) ;  /* 0xfffffff800b07947 */ /* 0x000fea000383ffff */
.L_x_117:
[----:B0-----:R0:W1:Y:S02]  /*6180*/  SYNCS.PHASECHK.TRANS64.TRYWAIT P0, [R6+URZ], R5 ;  /* 0x00000005060075a7 */ /* 0x001064000800017f */
[----:B-1----:R-:W-:Y:S05]  /*6190*/  @!P0 NANOSLEEP.SYNCS 0x989680 ;  /* 0x009896800000895d */ /* 0x002fea0003900000 */
[----:B------:R-:W1:Y:S02]  /*61a0*/  @!P0 SYNCS.PHASECHK.TRANS64 P0, [R6+URZ], R5 ;  /* 0x00000005060085a7 */ /* 0x000e64000800007f */
[----:B-1----:R-:W-:Y:S05]  /*61b0*/  @!P0 BRA `(.L_x_117) ;  /* 0xfffffffc00f08947 */ /* 0x002fea000383ffff */
[----:B------:R-:W-:Y:S05]  /*61c0*/  BRA `(.L_x_131) ;  /* 0xfffffff800c07947 */ /* 0x000fea000383ffff */
.L_x_118:
[----:B0-----:R0:W1:Y:S02]  /*61d0*/  SYNCS.PHASECHK.TRANS64.TRYWAIT P0, [R9+URZ], R4 ;  /* 0x00000004090075a7 */ /* 0x001064000800017f */
[----:B-1----:R-:W-:Y:S05]  /*61e0*/  @!P0 NANOSLEEP.SYNCS 0x989680 ;  /* 0x009896800000895d */ /* 0x002fea0003900000 */
[----:B------:R-:W1:Y:S02]  /*61f0*/  @!P0 SYNCS.PHASECHK.TRANS64 P0, [R9+URZ], R4 ;  /* 0x00000004090085a7 */ /* 0x000e64000800007f */
[----:B-1----:R-:W-:Y:S05]  /*6200*/  @!P0 BRA `(.L_x_118) ;  /* 0xfffffffc00f08947 */ /* 0x002fea000383ffff */
[----:B------:R-:W-:Y:S05]  /*6210*/  BRA `(.L_x_132) ;  /* 0xfffffff800d07947 */ /* 0x000fea000383ffff */
.L_x_119:
[----:B0-----:R0:W1:Y:S02]  /*6220*/  SYNCS.PHASECHK.TRANS64.TRYWAIT P0, [R6+URZ], R5 ;  /* 0x00000005060075a7 */ /* 0x001064000800017f */
[----:B-1----:R-:W-:Y:S05]  /*6230*/  @!P0 NANOSLEEP.SYNCS 0x989680 ;  /* 0x009896800000895d */ /* 0x002fea0003900000 */
[----:B------:R-:W1:Y:S02]  /*6240*/  @!P0 SYNCS.PHASECHK.TRANS64 P0, [R6+URZ], R5 ;  /* 0x00000005060085a7 */ /* 0x000e64000800007f */
[----:B-1----:R-:W-:Y:S05]  /*6250*/  @!P0 BRA `(.L_x_119) ;  /* 0xfffffffc00f08947 */ /* 0x002fea000383ffff */
[----:B------:R-:W-:Y:S05]  /*6260*/  BRA `(.L_x_133) ;  /* 0xfffffff800e07947 */ /* 0x000fea000383ffff */
.L_x_120:
[----:B-1----:R1:W2:Y:S02]  /*6270*/  SYNCS.PHASECHK.TRANS64.TRYWAIT P0, [R9+URZ], R4 ;  /* 0x00000004090075a7 */ /* 0x0022a4000800017f */
[----:B--2---:R-:W-:Y:S05]  /*6280*/  @!P0 NANOSLEEP.SYNCS 0x989680 ;  /* 0x009896800000895d */ /* 0x004fea0003900000 */
[----:B------:R-:W2:Y:S02]  /*6290*/  @!P0 SYNCS.PHASECHK.TRANS64 P0, [R9+URZ], R4 ;  /* 0x00000004090085a7 */ /* 0x000ea4000800007f */
[----:B--2---:R-:W-:Y:S05]  /*62a0*/  @!P0 BRA `(.L_x_120) ;  /* 0xfffffffc00f08947 */ /* 0x004fea000383ffff */
[----:B------:R-:W-:Y:S05]  /*62b0*/  BRA `(.L_x_134) ;  /* 0xfffffff800e87947 */ /* 0x000fea000383ffff */
.L_x_135:
[----:B------:R-:W-:-:S00]  /*62c0*/  BRA `(.L_x_135) ;  /* 0xfffffffc00fc7947 */ /* 0x000fc0000383ffff */
[----:B------:R-:W-:-:S00]  /*62d0*/  NOP ;  /* 0x0000000000007918 */ /* 0x000fc00000000000 */
        /* <DEDUP_REMOVED lines=10> */
.L_x_136:


//--------------------- .nv.global.init           --------------------------
	.section	.nv.global.init,"aw",@progbits
.nv.global.init:
	.type		$str$22,@object
	.size		$str$22,($str$23 - $str$22)
$str$22:
        /*0000*/ 	.byte	0x6b, 0x5f, 0x74, 0x69, 0x6c, 0x65, 0x5f, 0x63, 0x6f, 0x75, 0x6e, 0x74, 0x20, 0x3e, 0x3d, 0x20
        /*0010*/ 	.byte	0x31, 0x00
	.type		$str$23,@object
	.size		$str$23,(__unnamed_1 - $str$23)
$str$23:
        /*0012*/ 	.byte	0x2f, 0x74, 0x6d, 0x70, 0x2f, 0x63, 0x75, 0x74, 0x6c, 0x61, 0x73, 0x73, 0x5f, 0x73, 0x77, 0x65
        /*0022*/ 	.byte	0x65, 0x70, 0x5f, 0x73, 0x72, 0x63, 0x2f, 0x69, 0x6e, 0x63, 0x6c, 0x75, 0x64, 0x65, 0x2f, 0x63
        /*0032*/ 	.byte	0x75, 0x74, 0x6c, 0x61, 0x73, 0x73, 0x2f, 0x67, 0x65, 0x6d, 0x6d, 0x2f, 0x63, 0x6f, 0x6c, 0x6c
        /*0042*/ 	.byte	0x65, 0x63, 0x74, 0x69, 0x76, 0x65, 0x2f, 0x73, 0x6d, 0x39, 0x30, 0x5f, 0x6d, 0x6d, 0x61, 0x5f
        /*0052*/ 	.byte	0x74, 0x6d, 0x61, 0x5f, 0x67, 0x6d, 0x6d, 0x61, 0x5f, 0x73, 0x73, 0x5f, 0x77, 0x61, 0x72, 0x70
        /*0062*/ 	.byte	0x73, 0x70, 0x65, 0x63, 0x69, 0x61, 0x6c, 0x69, 0x7a, 0x65, 0x64, 0x2e, 0x68, 0x70, 0x70, 0x00
	.type		__unnamed_1,@object
	.size		__unnamed_1,(.L_0 - __unnamed_1)
__unnamed_1:
        /*0072*/ 	.byte	0x76, 0x6f, 0x69, 0x64, 0x20, 0x63, 0x75, 0x74, 0x6c, 0x61, 0x73, 0x73, 0x3a, 0x3a, 0x67, 0x65
        /* <DEDUP_REMOVED lines=180> */
        /*0bc2*/ 	.byte	0x5d, 0x00
.L_0:


//--------------------- .nv.shared._ZN7cutlass13device_kernelINS_4gemm6kernel13GemmUniversalIN4cute5tupleIJiiiiEEENS1_10collective13CollectiveMmaINS1_34MainloopSm90TmaGmmaWarpSpecializedILi7ENS5_IJNS4_1CILi1EEESB_SB_EEENS1_35KernelTmaWarpSpecializedCooperativeEEENS5_IJNSA_ILi128EEENSA_ILi64EEESG_EEENS_10bfloat16_tENS5_IJlSB_lEEESI_SJ_NS4_8TiledMMAINS4_8MMA_AtomIJNS4_4SM904GMMA27MMA_64x64x16_F32BF16BF16_SSILNSN_5MajorE0ELSP_0ELNSN_7ScaleInE1ELSQ_1EEEEEENS4_6LayoutINS5_IJNSA_ILi2EEESB_SB_EEENS5_IJSB_NSA_ILi0EEESW_EEEEENS5_IJNS4_10UnderscoreESZ_SZ_EEEEENS4_13SM90_TMA_LOADENS4_14ComposedLayoutINS4_7SwizzleILi3ELi4ELi3EEENS4_18smem_ptr_flag_bitsILi16EEENST_INS5_IJNSA_ILi8EEESG_EEENS5_IJSG_SB_EEEEEEEvNS4_8identityES12_S1C_vS1D_EENS_8epilogue10collective6detail29Sm90TmaWarpSpecializedAdapterINS1G_15DefaultEpilogueISI_SJ_SJ_NS1F_6thread17LinearCombinationISI_Li1EffLNS1K_9ScaleType4KindE0ELNS_15FloatRoundStyleE2ESI_EENS1_15EpilogueDefaultEEEEEvvEEEEvNT_6ParamsE --------------------------
	.section	.nv.shared._ZN7cutlass13device_kernelINS_4gemm6kernel13GemmUniversalIN4cute5tupleIJiiiiEEENS1_10collective13CollectiveMmaINS1_34MainloopSm90TmaGmmaWarpSpecializedILi7ENS5_IJNS4_1CILi1EEESB_SB_EEENS1_35KernelTmaWarpSpecializedCooperativeEEENS5_IJNSA_ILi128EEENSA_ILi64EEESG_EEENS_10bfloat16_tENS5_IJlSB_lEEESI_SJ_NS4_8TiledMMAINS4_8MMA_AtomIJNS4_4SM904GMMA27MMA_64x64x16_F32BF16BF16_SSILNSN_5MajorE0ELSP_0ELNSN_7ScaleInE1ELSQ_1EEEEEENS4_6LayoutINS5_IJNSA_ILi2EEESB_SB_EEENS5_IJSB_NSA_ILi0EEESW_EEEEENS5_IJNS4_10UnderscoreESZ_SZ_EEEEENS4_13SM90_TMA_LOADENS4_14ComposedLayoutINS4_7SwizzleILi3ELi4ELi3EEENS4_18smem_ptr_flag_bitsILi16EEENST_INS5_IJNSA_ILi8EEESG_EEENS5_IJSG_SB_EEEEEEEvNS4_8identityES12_S1C_vS1D_EENS_8epilogue10collective6detail29Sm90TmaWarpSpecializedAdapterINS1G_15DefaultEpilogueISI_SJ_SJ_NS1F_6thread17LinearCombinationISI_Li1EffLNS1K_9ScaleType4KindE0ELNS_15FloatRoundStyleE2ESI_EENS1_15EpilogueDefaultEEEEEvvEEEEvNT_6ParamsE,"aw",@nobits
	.sectionflags	@""
	.align	16
	.zero		1024


//--------------------- .nv.shared.reserved.0     --------------------------
	.section	.nv.shared.reserved.0,"aw",@nobits
	.weak		__nv_reservedSMEM_offset_0_alias
	.size		__nv_reservedSMEM_offset_0_alias, 0, 0
	.other		__nv_reservedSMEM_offset_0_alias,@"STO_CUDA_RESERVED_SHARED STV_DEFAULT"
__nv_reservedSMEM_offset_0_alias:
	.zero		0


//--------------------- .nv.global                --------------------------
	.section	.nv.global,"aw",@nobits
.nv.global:
	.type		_ZN40_INTERNAL_04d8d5a4_4_k_cu_3fb7fb2d_192344cute1_E,@object
	.size		_ZN40_INTERNAL_04d8d5a4_4_k_cu_3fb7fb2d_192344cute1_E,(_ZN40_INTERNAL_04d8d5a4_4_k_cu_3fb7fb2d_192344cuda3std3__45__cpo6cbeginE - _ZN40_INTERNAL_04d8d5a4_4_k_cu_3fb7fb2d_192344cute1_E)
_ZN40_INTERNAL_04d8d5a4_4_k_cu_3fb7fb2d_192344cute1_E:
	.zero		1
	.type		_ZN40_INTERNAL_04d8d5a4_4_k_cu_3fb7fb2d_192344cuda3std3__45__cpo6cbeginE,@object
	.size		_ZN40_INTERNAL_04d8d5a4_4_k_cu_3fb7fb2d_192344cuda3std3__45__cpo6cbeginE,(_ZN40_INTERNAL_04d8d5a4_4_k_cu_3fb7fb2d_192344cuda3std3__48in_placeE - _ZN40_INTERNAL_04d8d5a4_4_k_cu_3fb7fb2d_192344cuda3std3__45__cpo6cbeginE)
_ZN40_INTERNAL_04d8d5a4_4_k_cu_3fb7fb2d_192344cuda3std3__45__cpo6cbeginE:
	.zero		1
	.type		_ZN40_INTERNAL_04d8d5a4_4_k_cu_3fb7fb2d_192344cuda3std3__48in_placeE,@object
	.size		_ZN40_INTERNAL_04d8d5a4_4_k_cu_3fb7fb2d_192344cuda3std3__48in_placeE,(_ZN40_INTERNAL_04d8d5a4_4_k_cu_3fb7fb2d_192344cuda3std6ranges3__45__cpo9iter_moveE - _ZN40_INTERNAL_04d8d5a4_4_k_cu_3fb7fb2d_192344cuda3std3__48in_placeE)
_ZN40_INTERNAL_04d8d5a4_4_k_cu_3fb7fb2d_192344cuda3std3__48in_placeE:
	.zero		1
	.type		_ZN40_INTERNAL_04d8d5a4_4_k_cu_3fb7fb2d_192344cuda3std6ranges3__45__cpo9iter_moveE,@object
	.size		_ZN40_INTERNAL_04d8d5a4_4_k_cu_3fb7fb2d_192344cuda3std6ranges3__45__cpo9iter_moveE,(_ZN40_INTERNAL_04d8d5a4_4_k_cu_3fb7fb2d_192344cuda3std3__45__cpo5beginE - _ZN40_INTERNAL_04d8d5a4_4_k_cu_3fb7fb2d_192344cuda3std6ranges3__45__cpo9iter_moveE)
_ZN40_INTERNAL_04d8d5a4_4_k_cu_3fb7fb2d_192344cuda3std6ranges3__45__cpo9iter_moveE:
	.zero		1
	.type		_ZN40_INTERNAL_04d8d5a4_4_k_cu_3fb7fb2d_192344cuda3std3__45__cpo5beginE,@object
	.size		_ZN40_INTERNAL_04d8d5a4_4_k_cu_3fb7fb2d_192344cuda3std3__45__cpo5beginE,(_ZN40_INTERNAL_04d8d5a4_4_k_cu_3fb7fb2d_192344cuda3std3__442_GLOBAL__N__04d8d5a4_4_k_cu_3fb7fb2d_192346ignoreE - _ZN40_INTERNAL_04d8d5a4_4_k_cu_3fb7fb2d_192344cuda3std3__45__cpo5beginE)
_ZN40_INTERNAL_04d8d5a4_4_k_cu_3fb7fb2d_192344cuda3std3__45__cpo5beginE:
	.zero		1
	.type		_ZN40_INTERNAL_04d8d5a4_4_k_cu_3fb7fb2d_192344cuda3std3__442_GLOBAL__N__04d8d5a4_4_k_cu_3fb7fb2d_192346ignoreE,@object
	.size		_ZN40_INTERNAL_04d8d5a4_4_k_cu_3fb7fb2d_192344cuda3std3__442_GLOBAL__N__04d8d5a4_4_k_cu_3fb7fb2d_192346ignoreE,(_ZN40_INTERNAL_04d8d5a4_4_k_cu_3fb7fb2d_192344cute7productE - _ZN40_INTERNAL_04d8d5a4_4_k_cu_3fb7fb2d_192344cuda3std3__442_GLOBAL__N__04d8d5a4_4_k_cu_3fb7fb2d_192346ignoreE)
_ZN40_INTERNAL_04d8d5a4_4_k_cu_3fb7fb2d_192344cuda3std3__442_GLOBAL__N__04d8d5a4_4_k_cu_3fb7fb2d_192346ignoreE:
	.zero		1
	.type		_ZN40_INTERNAL_04d8d5a4_4_k_cu_3fb7fb2d_192344cute7productE,@object
	.size		_ZN40_INTERNAL_04d8d5a4_4_k_cu_3fb7fb2d_192344cute7productE,(_ZN40_INTERNAL_04d8d5a4_4_k_cu_3fb7fb2d_192344cuda3std3__45__cpo3endE - _ZN40_INTERNAL_04d8d5a4_4_k_cu_3fb7fb2d_192344cute7productE)
_ZN40_INTERNAL_04d8d5a4_4_k_cu_3fb7fb2d_192344cute7productE:
	.zero		1
	.type		_ZN40_INTERNAL_04d8d5a4_4_k_cu_3fb7fb2d_192344cuda3std3__45__cpo3endE,@object
	.size		_ZN40_INTERNAL_04d8d5a4_4_k_cu_3fb7fb2d_192344cuda3std3__45__cpo3endE,(_ZN40_INTERNAL_04d8d5a4_4_k_cu_3fb7fb2d_192344cuda3std3__419piecewise_constructE - _ZN40_INTERNAL_04d8d5a4_4_k_cu_3fb7fb2d_192344cuda3std3__45__cpo3endE)
_ZN40_INTERNAL_04d8d5a4_4_k_cu_3fb7fb2d_192344cuda3std3__45__cpo3endE:
	.zero		1
	.type		_ZN40_INTERNAL_04d8d5a4_4_k_cu_3fb7fb2d_192344cuda3std3__419piecewise_constructE,@object
	.size		_ZN40_INTERNAL_04d8d5a4_4_k_cu_3fb7fb2d_192344cuda3std3__419piecewise_constructE,(_ZN40_INTERNAL_04d8d5a4_4_k_cu_3fb7fb2d_192344cuda3std3__45__cpo4cendE - _ZN40_INTERNAL_04d8d5a4_4_k_cu_3fb7fb2d_192344cuda3std3__419piecewise_constructE)
_ZN40_INTERNAL_04d8d5a4_4_k_cu_3fb7fb2d_192344cuda3std3__419piecewise_constructE:
	.zero		1
	.type		_ZN40_INTERNAL_04d8d5a4_4_k_cu_3fb7fb2d_192344cuda3std3__45__cpo4cendE,@object
	.size		_ZN40_INTERNAL_04d8d5a4_4_k_cu_3fb7fb2d_192344cuda3std3__45__cpo4cendE,(_ZN40_INTERNAL_04d8d5a4_4_k_cu_3fb7fb2d_192344cuda3std6ranges3__45__cpo4swapE - _ZN40_INTERNAL_04d8d5a4_4_k_cu_3fb7fb2d_192344cuda3std3__45__cpo4cendE)
_ZN40_INTERNAL_04d8d5a4_4_k_cu_3fb7fb2d_192344cuda3std3__45__cpo4cendE:
	.zero		1
	.type		_ZN40_INTERNAL_04d8d5a4_4_k_cu_3fb7fb2d_192344cuda3std6ranges3__45__cpo4swapE,@object
	.size		_ZN40_INTERNAL_04d8d5a4_4_k_cu_3fb7fb2d_192344cuda3std6ranges3__45__cpo4swapE,(.L_8 - _ZN40_INTERNAL_04d8d5a4_4_k_cu_3fb7fb2d_192344cuda3std6ranges3__45__cpo4swapE)
_ZN40_INTERNAL_04d8d5a4_4_k_cu_3fb7fb2d_192344cuda3std6ranges3__45__cpo4swapE:
	.zero		1
.L_8:


//--------------------- .nv.constant0._ZN7cutlass13device_kernelINS_4gemm6kernel13GemmUniversalIN4cute5tupleIJiiiiEEENS1_10collective13CollectiveMmaINS1_34MainloopSm90TmaGmmaWarpSpecializedILi7ENS5_IJNS4_1CILi1EEESB_SB_EEENS1_35KernelTmaWarpSpecializedCooperativeEEENS5_IJNSA_ILi128EEENSA_ILi64EEESG_EEENS_10bfloat16_tENS5_IJlSB_lEEESI_SJ_NS4_8TiledMMAINS4_8MMA_AtomIJNS4_4SM904GMMA27MMA_64x64x16_F32BF16BF16_SSILNSN_5MajorE0ELSP_0ELNSN_7ScaleInE1ELSQ_1EEEEEENS4_6LayoutINS5_IJNSA_ILi2EEESB_SB_EEENS5_IJSB_NSA_ILi0EEESW_EEEEENS5_IJNS4_10UnderscoreESZ_SZ_EEEEENS4_13SM90_TMA_LOADENS4_14ComposedLayoutINS4_7SwizzleILi3ELi4ELi3EEENS4_18smem_ptr_flag_bitsILi16EEENST_INS5_IJNSA_ILi8EEESG_EEENS5_IJSG_SB_EEEEEEEvNS4_8identityES12_S1C_vS1D_EENS_8epilogue10collective6detail29Sm90TmaWarpSpecializedAdapterINS1G_15DefaultEpilogueISI_SJ_SJ_NS1F_6thread17LinearCombinationISI_Li1EffLNS1K_9ScaleType4KindE0ELNS_15FloatRoundStyleE2ESI_EENS1_15EpilogueDefaultEEEEEvvEEEEvNT_6ParamsE --------------------------
	.section	.nv.constant0._ZN7cutlass13device_kernelINS_4gemm6kernel13GemmUniversalIN4cute5tupleIJiiiiEEENS1_10collective13CollectiveMmaINS1_34MainloopSm90TmaGmmaWarpSpecializedILi7ENS5_IJNS4_1CILi1EEESB_SB_EEENS1_35KernelTmaWarpSpecializedCooperativeEEENS5_IJNSA_ILi128EEENSA_ILi64EEESG_EEENS_10bfloat16_tENS5_IJlSB_lEEESI_SJ_NS4_8TiledMMAINS4_8MMA_AtomIJNS4_4SM904GMMA27MMA_64x64x16_F32BF16BF16_SSILNSN_5MajorE0ELSP_0ELNSN_7ScaleInE1ELSQ_1EEEEEENS4_6LayoutINS5_IJNSA_ILi2EEESB_SB_EEENS5_IJSB_NSA_ILi0EEESW_EEEEENS5_IJNS4_10UnderscoreESZ_SZ_EEEEENS4_13SM90_TMA_LOADENS4_14ComposedLayoutINS4_7SwizzleILi3ELi4ELi3EEENS4_18smem_ptr_flag_bitsILi16EEENST_INS5_IJNSA_ILi8EEESG_EEENS5_IJSG_SB_EEEEEEEvNS4_8identityES12_S1C_vS1D_EENS_8epilogue10collective6detail29Sm90TmaWarpSpecializedAdapterINS1G_15DefaultEpilogueISI_SJ_SJ_NS1F_6thread17LinearCombinationISI_Li1EffLNS1K_9ScaleType4KindE0ELNS_15FloatRoundStyleE2ESI_EENS1_15EpilogueDefaultEEEEEvvEEEEvNT_6ParamsE,"a",@progbits
	.sectionflags	@""
	.align	4
.nv.constant0._ZN7cutlass13device_kernelINS_4gemm6kernel13GemmUniversalIN4cute5tupleIJiiiiEEENS1_10collective13CollectiveMmaINS1_34MainloopSm90TmaGmmaWarpSpecializedILi7ENS5_IJNS4_1CILi1EEESB_SB_EEENS1_35KernelTmaWarpSpecializedCooperativeEEENS5_IJNSA_ILi128EEENSA_ILi64EEESG_EEENS_10bfloat16_tENS5_IJlSB_lEEESI_SJ_NS4_8TiledMMAINS4_8MMA_AtomIJNS4_4SM904GMMA27MMA_64x64x16_F32BF16BF16_SSILNSN_5MajorE0ELSP_0ELNSN_7ScaleInE1ELSQ_1EEEEEENS4_6LayoutINS5_IJNSA_ILi2EEESB_SB_EEENS5_IJSB_NSA_ILi0EEESW_EEEEENS5_IJNS4_10UnderscoreESZ_SZ_EEEEENS4_13SM90_TMA_LOADENS4_14ComposedLayoutINS4_7SwizzleILi3ELi4ELi3EEENS4_18smem_ptr_flag_bitsILi16EEENST_INS5_IJNSA_ILi8EEESG_EEENS5_IJSG_SB_EEEEEEEvNS4_8identityES12_S1C_vS1D_EENS_8epilogue10collective6detail29Sm90TmaWarpSpecializedAdapterINS1G_15DefaultEpilogueISI_SJ_SJ_NS1F_6thread17LinearCombinationISI_Li1EffLNS1K_9ScaleType4KindE0ELNS_15FloatRoundStyleE2ESI_EENS1_15EpilogueDefaultEEEEEvvEEEEvNT_6ParamsE:
	.zero		1664


//--------------------- SYMBOLS --------------------------

	.type		.nv.reservedSmem.offset0,@object
	.size		.nv.reservedSmem.offset0,0x4
	.type		__assertfail,@function
